def attn_fwd(
    Q,
    K,
    V,
    Out,
    Lse,
    sm_scale,
    stride_qz,
    stride_qh,
    stride_qm,
    stride_qk,
    stride_kz,
    stride_kh,
    stride_kn,
    stride_kk,
    stride_vz,
    stride_vh,
    stride_vn,
    stride_vk,
    stride_oz,
    stride_oh,
    stride_om,
    stride_ok,
    seqlen_q,
    seqlen_k,
    BLOCK_M: tl.constexpr,
    BLOCK_N: tl.constexpr,
    HEAD_DIM: tl.constexpr,
    CAUSAL: tl.constexpr,
):
    start_m = tl.program_id(0)
    off_hz = tl.program_id(1)
    q_off = off_hz * stride_qh
    k_off = off_hz * stride_kh
    v_off = off_hz * stride_vh
    offs_m = start_m * BLOCK_M + tl.arange(0, BLOCK_M)
    offs_d = tl.arange(0, HEAD_DIM)
    offs_n = tl.arange(0, BLOCK_N)
    q_ptrs = Q + q_off + offs_m[:, None] * stride_qm + offs_d[None, :] * stride_qk
    k_ptrs = K + k_off + offs_d[:, None] * stride_kk + offs_n[None, :] * stride_kn
    v_ptrs = V + v_off + offs_n[:, None] * stride_vn + offs_d[None, :] * stride_vk
    m_i = tl.full([BLOCK_M], float("-inf"), dtype=tl.float32)
    l_i = tl.zeros([BLOCK_M], dtype=tl.float32) + 1.0
    acc = tl.zeros([BLOCK_M, HEAD_DIM], dtype=tl.float32)
    q = tl.load(q_ptrs)
    acc, l_i, m_i = _attn_fwd_inner(
        acc,
        l_i,
        m_i,
        q,
        k_ptrs,
        v_ptrs,
        sm_scale,
        stride_kn,
        stride_vn,
        start_m,
        seqlen_k,
        BLOCK_M,
        BLOCK_N,
        HEAD_DIM,
        CAUSAL,
    )
    acc = acc / l_i[:, None]
    lse = m_i + tl.math.log2(l_i) / 1.4426950408889634
    o_ptrs = (
        Out
        + off_hz * stride_oh
        + offs_m[:, None] * stride_om
        + offs_d[None, :] * stride_ok
    )
    tl.store(o_ptrs, acc.to(Out.dtype.element_ty))
    tl.store(Lse + off_hz * seqlen_q + offs_m, lse)

# config = {"BLOCK_M": 64, "BLOCK_N": 32, "HEAD_DIM": 256, "arch": "sm_100", "causal": false, "dtype": "bf16", "num_stages": 3, "num_warps": 4}
# arch = sm_100


// ===== COMPILED SASS (sm_100a) =====

	.target	sm_100a

	.elftype	@"ET_EXEC"


//--------------------- .note.nv.tkinfo           --------------------------
	.section	.note.nv.tkinfo,"",@"SHT_NOTE"
	.sectionflags	@"SHF_NOTE_NV_TKINFO"
	.tkinfo
        /*0018*/ 	.word	0x00000081
        /*0030*/ 	.string	""
        /*0030*/ 	.string	"ptxas-blackwell"
        /*0030*/ 	.string	"Cuda compilation tools, release 12.9, V12.9.86"
        /*0030*/ 	.string	"Build cuda_12.9.r12.9/compiler.36037853_0"
        /*0030*/ 	.string	"-v  -suppress-debug-info  -lineinfo  -arch sm_100a "



//--------------------- .note.nv.cuver            --------------------------
	.section	.note.nv.cuver,"",@"SHT_NOTE"
	.sectionflags	@"SHF_NOTE_NV_CUVER"
        /*0018*/ 	.short	0x0001
        /*001a*/ 	.short	0x0064
        /*001c*/ 	.short	0x0001
        /*001e*/ 	.short	0x0000
        /*0020*/ 	.short	0x0001
        /*0022*/ 	.short	0x0000


//--------------------- .nv.info                  --------------------------
	.section	.nv.info,"",@"SHT_CUDA_INFO"
	.align	4


	//----- nvinfo : EIATTR_REGCOUNT
	.align		4
        /*0000*/ 	.byte	0x04, 0x2f
        /*0002*/ 	.short	(.L_5 - .L_4)
	.align		4
.L_4:
        /*0004*/ 	.word	index@(attn_fwd)
        /*0008*/ 	.word	0x000000ff


	//----- nvinfo : EIATTR_FRAME_SIZE
	.align		4
.L_5:
        /*000c*/ 	.byte	0x04, 0x11
        /*000e*/ 	.short	(.L_7 - .L_6)
	.align		4
.L_6:
        /*0010*/ 	.word	index@($__internal_2_$__cuda_sm10x_tcgen05_guardrail_trap_unallocated_columns_being_dealloced)
        /*0014*/ 	.word	0x00000258


	//----- nvinfo : EIATTR_FRAME_SIZE
	.align		4
.L_7:
        /*0018*/ 	.byte	0x04, 0x11
        /*001a*/ 	.short	(.L_9 - .L_8)
	.align		4
.L_8:
        /*001c*/ 	.word	index@($__internal_1_$__cuda_sm10x_tcgen05_guardrail_trap_phase_invalid_during_alloc)
        /*0020*/ 	.word	0x00000258


	//----- nvinfo : EIATTR_FRAME_SIZE
	.align		4
.L_9:
        /*0024*/ 	.byte	0x04, 0x11
        /*0026*/ 	.short	(.L_11 - .L_10)
	.align		4
.L_10:
        /*0028*/ 	.word	index@($__internal_0_$__cuda_sm10x_tcgen05_guardrail_trap_col_being_dealloced_not_returned_by_alloc)
        /*002c*/ 	.word	0x00000258


	//----- nvinfo : EIATTR_FRAME_SIZE
	.align		4
.L_11:
        /*0030*/ 	.byte	0x04, 0x11
        /*0032*/ 	.short	(.L_13 - .L_12)
	.align		4
.L_12:
        /*0034*/ 	.word	index@(attn_fwd)
        /*0038*/ 	.word	0x00000258


	//----- nvinfo : EIATTR_MIN_STACK_SIZE
	.align		4
.L_13:
        /*003c*/ 	.byte	0x04, 0x12
        /*003e*/ 	.short	(.L_15 - .L_14)
	.align		4
.L_14:
        /*0040*/ 	.word	index@(attn_fwd)
        /*0044*/ 	.word	0x00000258
.L_15:


//--------------------- .nv.info.attn_fwd         --------------------------
	.section	.nv.info.attn_fwd,"",@"SHT_CUDA_INFO"
	.sectionflags	@""
	.align	4


	//----- nvinfo : EIATTR_CUDA_API_VERSION
	.align		4
        /*0000*/ 	.byte	0x04, 0x37
        /*0002*/ 	.short	(.L_17 - .L_16)
.L_16:
        /*0004*/ 	.word	0x00000081


	//----- nvinfo : EIATTR_KPARAM_INFO
	.align		4
.L_17:
        /*0008*/ 	.byte	0x04, 0x17
        /*000a*/ 	.short	(.L_19 - .L_18)
.L_18:
        /*000c*/ 	.word	0x00000000
        /*0010*/ 	.short	0x0019
        /*0012*/ 	.short	0x0080
        /*0014*/ 	.byte	0x00, 0xf4, 0x21, 0x00


	//----- nvinfo : EIATTR_KPARAM_INFO
	.align		4
.L_19:
        /*0018*/ 	.byte	0x04, 0x17
        /*001a*/ 	.short	(.L_21 - .L_20)
.L_20:
        /*001c*/ 	.word	0x00000000
        /*0020*/ 	.short	0x0018
        /*0022*/ 	.short	0x0078
        /*0024*/ 	.byte	0x00, 0xf4, 0x21, 0x00


	//----- nvinfo : EIATTR_KPARAM_INFO
	.align		4
.L_21:
        /*0028*/ 	.byte	0x04, 0x17
        /*002a*/ 	.short	(.L_23 - .L_22)
.L_22:
        /*002c*/ 	.word	0x00000000
        /*0030*/ 	.short	0x0017
        /*0032*/ 	.short	0x0070
        /*0034*/ 	.byte	0x00, 0xf0, 0x11, 0x00


	//----- nvinfo : EIATTR_KPARAM_INFO
	.align		4
.L_23:
        /*0038*/ 	.byte	0x04, 0x17
        /*003a*/ 	.short	(.L_25 - .L_24)
.L_24:
        /*003c*/ 	.word	0x00000000
        /*0040*/ 	.short	0x0016
        /*0042*/ 	.short	0x006c
        /*0044*/ 	.byte	0x00, 0xf0, 0x11, 0x00


	//----- nvinfo : EIATTR_KPARAM_INFO
	.align		4
.L_25:
        /*0048*/ 	.byte	0x04, 0x17
        /*004a*/ 	.short	(.L_27 - .L_26)
.L_26:
        /*004c*/ 	.word	0x00000000
        /*0050*/ 	.short	0x0015
        /*0052*/ 	.short	0x0068
        /*0054*/ 	.byte	0x00, 0xf0, 0x11, 0x00


	//----- nvinfo : EIATTR_KPARAM_INFO
	.align		4
.L_27:
        /*0058*/ 	.byte	0x04, 0x17
        /*005a*/ 	.short	(.L_29 - .L_28)
.L_28:
        /*005c*/ 	.word	0x00000000
        /*0060*/ 	.short	0x0014
        /*0062*/ 	.short	0x0064
        /*0064*/ 	.byte	0x00, 0xf0, 0x11, 0x00


	//----- nvinfo : EIATTR_KPARAM_INFO
	.align		4
.L_29:
        /*0068*/ 	.byte	0x04, 0x17
        /*006a*/ 	.short	(.L_31 - .L_30)
.L_30:
        /*006c*/ 	.word	0x00000000
        /*0070*/ 	.short	0x0013
        /*0072*/ 	.short	0x0060
        /*0074*/ 	.byte	0x00, 0xf0, 0x11, 0x00


	//----- nvinfo : EIATTR_KPARAM_INFO
	.align		4
.L_31:
        /*0078*/ 	.byte	0x04, 0x17
        /*007a*/ 	.short	(.L_33 - .L_32)
.L_32:
        /*007c*/ 	.word	0x00000000
        /*0080*/ 	.short	0x0012
        /*0082*/ 	.short	0x005c
        /*0084*/ 	.byte	0x00, 0xf0, 0x11, 0x00


	//----- nvinfo : EIATTR_KPARAM_INFO
	.align		4
.L_33:
        /*0088*/ 	.byte	0x04, 0x17
        /*008a*/ 	.short	(.L_35 - .L_34)
.L_34:
        /*008c*/ 	.word	0x00000000
        /*0090*/ 	.short	0x0011
        /*0092*/ 	.short	0x0058
        /*0094*/ 	.byte	0x00, 0xf0, 0x11, 0x00


	//----- nvinfo : EIATTR_KPARAM_INFO
	.align		4
.L_35:
        /*0098*/ 	.byte	0x04, 0x17
        /*009a*/ 	.short	(.L_37 - .L_36)
.L_36:
        /*009c*/ 	.word	0x00000000
        /*00a0*/ 	.short	0x0010
        /*00a2*/ 	.short	0x0054
        /*00a4*/ 	.byte	0x00, 0xf0, 0x11, 0x00


	//----- nvinfo : EIATTR_KPARAM_INFO
	.align		4
.L_37:
        /*00a8*/ 	.byte	0x04, 0x17
        /*00aa*/ 	.short	(.L_39 - .L_38)
.L_38:
        /*00ac*/ 	.word	0x00000000
        /*00b0*/ 	.short	0x000f
        /*00b2*/ 	.short	0x0050
        /*00b4*/ 	.byte	0x00, 0xf0, 0x11, 0x00


	//----- nvinfo : EIATTR_KPARAM_INFO
	.align		4
.L_39:
        /*00b8*/ 	.byte	0x04, 0x17
        /*00ba*/ 	.short	(.L_41 - .L_40)
.L_40:
        /*00bc*/ 	.word	0x00000000
        /*00c0*/ 	.short	0x000e
        /*00c2*/ 	.short	0x004c
        /*00c4*/ 	.byte	0x00, 0xf0, 0x11, 0x00


	//----- nvinfo : EIATTR_KPARAM_INFO
	.align		4
.L_41:
        /*00c8*/ 	.byte	0x04, 0x17
        /*00ca*/ 	.short	(.L_43 - .L_42)
.L_42:
        /*00cc*/ 	.word	0x00000000
        /*00d0*/ 	.short	0x000d
        /*00d2*/ 	.short	0x0048
        /*00d4*/ 	.byte	0x00, 0xf0, 0x11, 0x00


	//----- nvinfo : EIATTR_KPARAM_INFO
	.align		4
.L_43:
        /*00d8*/ 	.byte	0x04, 0x17
        /*00da*/ 	.short	(.L_45 - .L_44)
.L_44:
        /*00dc*/ 	.word	0x00000000
        /*00e0*/ 	.short	0x000c
        /*00e2*/ 	.short	0x0044
        /*00e4*/ 	.byte	0x00, 0xf0, 0x11, 0x00


	//----- nvinfo : EIATTR_KPARAM_INFO
	.align		4
.L_45:
        /*00e8*/ 	.byte	0x04, 0x17
        /*00ea*/ 	.short	(.L_47 - .L_46)
.L_46:
        /*00ec*/ 	.word	0x00000000
        /*00f0*/ 	.short	0x000b
        /*00f2*/ 	.short	0x0040
        /*00f4*/ 	.byte	0x00, 0xf0, 0x11, 0x00


	//----- nvinfo : EIATTR_KPARAM_INFO
	.align		4
.L_47:
        /*00f8*/ 	.byte	0x04, 0x17
        /*00fa*/ 	.short	(.L_49 - .L_48)
.L_48:
        /*00fc*/ 	.word	0x00000000
        /*0100*/ 	.short	0x000a
        /*0102*/ 	.short	0x003c
        /*0104*/ 	.byte	0x00, 0xf0, 0x11, 0x00


	//----- nvinfo : EIATTR_KPARAM_INFO
	.align		4
.L_49:
        /*0108*/ 	.byte	0x04, 0x17
        /*010a*/ 	.short	(.L_51 - .L_50)
.L_50:
        /*010c*/ 	.word	0x00000000
        /*0110*/ 	.short	0x0009
        /*0112*/ 	.short	0x0038
        /*0114*/ 	.byte	0x00, 0xf0, 0x11, 0x00


	//----- nvinfo : EIATTR_KPARAM_INFO
	.align		4
.L_51:
        /*0118*/ 	.byte	0x04, 0x17
        /*011a*/ 	.short	(.L_53 - .L_52)
.L_52:
        /*011c*/ 	.word	0x00000000
        /*0120*/ 	.short	0x0008
        /*0122*/ 	.short	0x0034
        /*0124*/ 	.byte	0x00, 0xf0, 0x11, 0x00


	//----- nvinfo : EIATTR_KPARAM_INFO
	.align		4
.L_53:
        /*0128*/ 	.byte	0x04, 0x17
        /*012a*/ 	.short	(.L_55 - .L_54)
.L_54:
        /*012c*/ 	.word	0x00000000
        /*0130*/ 	.short	0x0007
        /*0132*/ 	.short	0x0030
        /*0134*/ 	.byte	0x00, 0xf0, 0x11, 0x00


	//----- nvinfo : EIATTR_KPARAM_INFO
	.align		4
.L_55:
        /*0138*/ 	.byte	0x04, 0x17
        /*013a*/ 	.short	(.L_57 - .L_56)
.L_56:
        /*013c*/ 	.word	0x00000000
        /*0140*/ 	.short	0x0006
        /*0142*/ 	.short	0x002c
        /*0144*/ 	.byte	0x00, 0xf0, 0x11, 0x00


	//----- nvinfo : EIATTR_KPARAM_INFO
	.align		4
.L_57:
        /*0148*/ 	.byte	0x04, 0x17
        /*014a*/ 	.short	(.L_59 - .L_58)
.L_58:
        /*014c*/ 	.word	0x00000000
        /*0150*/ 	.short	0x0005
        /*0152*/ 	.short	0x0028
        /*0154*/ 	.byte	0x00, 0xf0, 0x11, 0x00


	//----- nvinfo : EIATTR_KPARAM_INFO
	.align		4
.L_59:
        /*0158*/ 	.byte	0x04, 0x17
        /*015a*/ 	.short	(.L_61 - .L_60)
.L_60:
        /*015c*/ 	.word	0x00000000
        /*0160*/ 	.short	0x0004
        /*0162*/ 	.short	0x0020
        /*0164*/ 	.byte	0x00, 0xf4, 0x21, 0x00


	//----- nvinfo : EIATTR_KPARAM_INFO
	.align		4
.L_61:
        /*0168*/ 	.byte	0x04, 0x17
        /*016a*/ 	.short	(.L_63 - .L_62)
.L_62:
        /*016c*/ 	.word	0x00000000
        /*0170*/ 	.short	0x0003
        /*0172*/ 	.short	0x0018
        /*0174*/ 	.byte	0x00, 0xf4, 0x21, 0x00


	//----- nvinfo : EIATTR_KPARAM_INFO
	.align		4
.L_63:
        /*0178*/ 	.byte	0x04, 0x17
        /*017a*/ 	.short	(.L_65 - .L_64)
.L_64:
        /*017c*/ 	.word	0x00000000
        /*0180*/ 	.short	0x0002
        /*0182*/ 	.short	0x0010
        /*0184*/ 	.byte	0x00, 0xf4, 0x21, 0x00


	//----- nvinfo : EIATTR_KPARAM_INFO
	.align		4
.L_65:
        /*0188*/ 	.byte	0x04, 0x17
        /*018a*/ 	.short	(.L_67 - .L_66)
.L_66:
        /*018c*/ 	.word	0x00000000
        /*0190*/ 	.short	0x0001
        /*0192*/ 	.short	0x0008
        /*0194*/ 	.byte	0x00, 0xf4, 0x21, 0x00


	//----- nvinfo : EIATTR_KPARAM_INFO
	.align		4
.L_67:
        /*0198*/ 	.byte	0x04, 0x17
        /*019a*/ 	.short	(.L_69 - .L_68)
.L_68:
        /*019c*/ 	.word	0x00000000
        /*01a0*/ 	.short	0x0000
        /*01a2*/ 	.short	0x0000
        /*01a4*/ 	.byte	0x00, 0xf4, 0x21, 0x00


	//----- nvinfo : EIATTR_AT_ENTRY_FRAGMENTS
	.align		4
.L_69:
        /*01a8*/ 	.byte	0x04, 0x4f
        /*01aa*/ 	.short	(.L_71 - .L_70)


	//   ....[0]....
.L_70:
        /*01ac*/ 	.word	0x00000004


	//----- nvinfo : EIATTR_RESERVED_SMEM_USED
	.align		4
.L_71:
        /*01b0*/ 	.byte	0x01, 0x41
	.zero		2


	//----- nvinfo : EIATTR_SPARSE_MMA_MASK
	.align		4
        /*01b4*/ 	.byte	0x03, 0x50
        /*01b6*/ 	.short	0x0000


	//----- nvinfo : EIATTR_TCGEN05_1CTA_USED
	.align		4
        /*01b8*/ 	.byte	0x01, 0x51
	.zero		2


	//----- nvinfo : EIATTR_MAXREG_COUNT
	.align		4
        /*01bc*/ 	.byte	0x03, 0x1b
        /*01be*/ 	.short	0x00ff


	//----- nvinfo : EIATTR_NUM_BARRIERS
	.align		4
        /*01c0*/ 	.byte	0x02, 0x4c
        /*01c2*/ 	.byte	0x01
	.zero		1


	//----- nvinfo : EIATTR_ANNOTATIONS
	.align		4
        /*01c4*/ 	.byte	0x04, 0x55
        /*01c6*/ 	.short	(.L_73 - .L_72)


	//   ....[0]....
.L_72:
        /*01c8*/ 	.word	0x00000001
        /*01cc*/ 	.byte	0xf0, 0x32, 0x00, 0x00, 0x01, 0x00, 0x00, 0x00, 0x20, 0x33, 0x00, 0x00, 0x01, 0x00, 0x00, 0x00
        /* <DEDUP_REMOVED lines=81> */
        /*06ec*/ 	.byte	0xf0, 0xa1, 0x00, 0x00


	//----- nvinfo : EIATTR_INT_WARP_WIDE_INSTR_OFFSETS
	.align		4
.L_73:
        /*06f0*/ 	.byte	0x04, 0x31
        /*06f2*/ 	.short	(.L_75 - .L_74)


	//   ....[0]....
.L_74:
        /*06f4*/ 	.word	0x000026b0


	//   ....[1]....
        /*06f8*/ 	.word	0x000026c0


	//   ....[2]....
        /*06fc*/ 	.word	0x00004050


	//   ....[3]....
        /*0700*/ 	.word	0x00004b10


	//   ....[4]....
        /*0704*/ 	.word	0x00009550


	//   ....[5]....
        /*0708*/ 	.word	0x000104e0


	//   ....[6]....
        /*070c*/ 	.word	0x00010530


	//----- nvinfo : EIATTR_COOP_GROUP_MASK_REGIDS
	.align		4
.L_75:
        /*0710*/ 	.byte	0x04, 0x29
        /*0712*/ 	.short	(.L_77 - .L_76)


	//   ....[0]....
.L_76:
        /*0714*/ 	.word	0xffffffff


	//   ....[1]....
        /*0718*/ 	.word	0xffffffff


	//   ....[2]....
        /*071c*/ 	.word	0xffffffff


	//   ....[3]....
        /*0720*/ 	.word	0xffffffff


	//   ....[4]....
        /*0724*/ 	.word	0xffffffff


	//   ....[5]....
        /*0728*/ 	.word	0xffffffff


	//   ....[6]....
        /*072c*/ 	.word	0xffffffff


	//   ....[7]....
        /*0730*/ 	.word	0xffffffff


	//----- nvinfo : EIATTR_COOP_GROUP_INSTR_OFFSETS
	.align		4
.L_77:
        /*0734*/ 	.byte	0x04, 0x28
        /*0736*/ 	.short	(.L_79 - .L_78)


	//   ....[0]....
.L_78:
        /*0738*/ 	.word	0x00000060


	//   ....[1]....
        /*073c*/ 	.word	0x00000320


	//   ....[2]....
        /*0740*/ 	.word	0x00006b20


	//   ....[3]....
        /*0744*/ 	.word	0x00006f50


	//   ....[4]....
        /*0748*/ 	.word	0x00009ce0


	//   ....[5]....
        /*074c*/ 	.word	0x0000a0f0


	//   ....[6]....
        /*0750*/ 	.word	0x00010370


	//   ....[7]....
        /*0754*/ 	.word	0x000105e0


	//----- nvinfo : EIATTR_VRC_CTA_INIT_COUNT
	.align		4
.L_79:
        /*0758*/ 	.byte	0x02, 0x4a
        /*075a*/ 	.byte	0x80
	.zero		1


	//----- nvinfo : EIATTR_MBARRIER_INSTR_OFFSETS
	.align		4
        /*075c*/ 	.byte	0x04, 0x39
        /*075e*/ 	.short	(.L_81 - .L_80)


	//   ....[0]....
.L_80:
        /*0760*/ 	.word	0x00003370
        /*0764*/ 	.word	0x000000ff
        /*0768*/ 	.word	0x00000000
        /*076c*/ 	.short	0x0100
        /*076e*/ 	.byte	0x45
	.zero		1


	//   ....[1]....
        /*0770*/ 	.word	0x000040b0
        /*0774*/ 	.word	0x000000ff
        /*0778*/ 	.word	0x00014008
        /*077c*/ 	.short	0x0100
        /*077e*/ 	.byte	0x42
	.zero		1


	//   ....[2]....
        /*0780*/ 	.word	0x000059c0
        /*0784*/ 	.word	0x000000ff
        /*0788*/ 	.word	0x0000c000
        /*078c*/ 	.short	0x0100
        /*078e*/ 	.byte	0x42
	.zero		1


	//   ....[3]....
        /*0790*/ 	.word	0x00006450
        /*0794*/ 	.word	0x000000ff
        /*0798*/ 	.word	0x0000c000
        /*079c*/ 	.short	0x010a
        /*079e*/ 	.byte	0x42
	.zero		1


	//   ....[4]....
        /*07a0*/ 	.word	0x000065a0
        /*07a4*/ 	.word	0x000000ff
        /*07a8*/ 	.word	0x0000c000
        /*07ac*/ 	.short	0x0108
        /*07ae*/ 	.byte	0x42
	.zero		1


	//   ....[5]....
        /*07b0*/ 	.word	0x00009730
        /*07b4*/ 	.word	0x000000ff
        /*07b8*/ 	.word	0x00014010
        /*07bc*/ 	.short	0x0100
        /*07be*/ 	.byte	0x42
	.zero		1


	//   ....[6]....
        /*07c0*/ 	.word	0x00009aa0
        /*07c4*/ 	.word	0x000000ff
        /*07c8*/ 	.word	0x00014010
        /*07cc*/ 	.short	0x010a
        /*07ce*/ 	.byte	0x42
	.zero		1


	//   ....[7]....
        /*07d0*/ 	.word	0x00009b30
        /*07d4*/ 	.word	0x000000ff
        /*07d8*/ 	.word	0x00014010
        /*07dc*/ 	.short	0x0108
        /*07de*/ 	.byte	0x42
	.zero		1


	//   ....[8]....
        /*07e0*/ 	.word	0x00009ba0
        /*07e4*/ 	.word	0x000000ff
        /*07e8*/ 	.word	0x00000000
        /*07ec*/ 	.short	0x010a
        /*07ee*/ 	.byte	0x45
	.zero		1


	//   ....[9]....
        /*07f0*/ 	.word	0x0000bbc0
        /*07f4*/ 	.word	0x000000ff
        /*07f8*/ 	.word	0x00000000
        /*07fc*/ 	.short	0x010a
        /*07fe*/ 	.byte	0x45
	.zero		1


	//   ....[10]....
        /*0800*/ 	.word	0x0000bcb0
        /*0804*/ 	.word	0x000000ff
        /*0808*/ 	.word	0x00014000
        /*080c*/ 	.short	0x0108
        /*080e*/ 	.byte	0x42
	.zero		1


	//   ....[11]....
        /*0810*/ 	.word	0x0000bdf0
        /*0814*/ 	.word	0x000000ff
        /*0818*/ 	.word	0x00014008
        /*081c*/ 	.short	0x0108
        /*081e*/ 	.byte	0x42
	.zero		1


	//   ....[12]....
        /*0820*/ 	.word	0x00010600
        /*0824*/ 	.word	0x000000ff
        /*0828*/ 	.word	0x0000c000
        /*082c*/ 	.short	0x010a
        /*082e*/ 	.byte	0x42
	.zero		1


	//   ....[13]....
        /*0830*/ 	.word	0x00010630
        /*0834*/ 	.word	0x000000ff
        /*0838*/ 	.word	0x00014010
        /*083c*/ 	.short	0x010a
        /*083e*/ 	.byte	0x42
	.zero		1


	//   ....[14]....
        /*0840*/ 	.word	0x00010660
        /*0844*/ 	.word	0x000000ff
        /*0848*/ 	.word	0x00000000
        /*084c*/ 	.short	0x010a
        /*084e*/ 	.byte	0x45
	.zero		1


	//   ....[15]....
        /*0850*/ 	.word	0x00010690
        /*0854*/ 	.word	0x000000ff
        /*0858*/ 	.word	0x00000000
        /*085c*/ 	.short	0x010a
        /*085e*/ 	.byte	0x45
	.zero		1


	//----- nvinfo : EIATTR_NUM_MBARRIERS
	.align		4
.L_81:
        /*0860*/ 	.byte	0x03, 0x38
        /*0862*/ 	.short	0xffff


	//----- nvinfo : EIATTR_EXIT_INSTR_OFFSETS
	.align		4
        /*0864*/ 	.byte	0x04, 0x1c
        /*0866*/ 	.short	(.L_83 - .L_82)


	//   ....[0]....
.L_82:
        /*0868*/ 	.word	0x000105f0


	//----- nvinfo : EIATTR_REQNTID
	.align		4
.L_83:
        /*086c*/ 	.byte	0x04, 0x10
        /*086e*/ 	.short	(.L_85 - .L_84)
.L_84:
        /*0870*/ 	.word	0x00000080
        /*0874*/ 	.word	0x00000001
        /*0878*/ 	.word	0x00000001


	//----- nvinfo : EIATTR_CRS_STACK_SIZE
	.align		4
.L_85:
        /*087c*/ 	.byte	0x04, 0x1e
        /*087e*/ 	.short	(.L_87 - .L_86)
.L_86:
        /*0880*/ 	.word	0x00000000


	//----- nvinfo : EIATTR_CBANK_PARAM_SIZE
	.align		4
.L_87:
        /*0884*/ 	.byte	0x03, 0x19
        /*0886*/ 	.short	0x0088


	//----- nvinfo : EIATTR_PARAM_CBANK
	.align		4
        /*0888*/ 	.byte	0x04, 0x0a
        /*088a*/ 	.short	(.L_89 - .L_88)
	.align		4
.L_88:
        /*088c*/ 	.word	index@(.nv.constant0.attn_fwd)
        /*0890*/ 	.short	0x0380
        /*0892*/ 	.short	0x0088


	//----- nvinfo : EIATTR_SW_WAR
	.align		4
.L_89:
        /*0894*/ 	.byte	0x04, 0x36
        /*0896*/ 	.short	(.L_91 - .L_90)
.L_90:
        /*0898*/ 	.word	0x00000008
.L_91:


//--------------------- .nv.compat                --------------------------
	.section	.nv.compat,"",@"SHT_CUDA_COMPAT_INFO"
	.align	4
        /*0000*/ 	.byte	0x02, 0x02, 0x02, 0x00, 0x02, 0x05, 0x05, 0x00, 0x02, 0x03, 0x00, 0x00, 0x02, 0x06, 0x01, 0x00


//--------------------- .nv.callgraph             --------------------------
	.section	.nv.callgraph,"",@"SHT_CUDA_CALLGRAPH"
	.align	4
	.sectionentsize	8
	.align		4
        /*0000*/ 	.word	0x00000000
	.align		4
        /*0004*/ 	.word	0xffffffff
	.align		4
        /*0008*/ 	.word	0x00000000
	.align		4
        /*000c*/ 	.word	0xfffffffe
	.align		4
        /*0010*/ 	.word	0x00000000
	.align		4
        /*0014*/ 	.word	0xfffffffd
	.align		4
        /*0018*/ 	.word	0x00000000
	.align		4
        /*001c*/ 	.word	0xfffffffc


//--------------------- .nv.constant4             --------------------------
	.section	.nv.constant4,"a",@progbits
	.align	8
	.align		8
.nv.constant4:
        /*0000*/ 	.dword	_$_str


//--------------------- .text.attn_fwd            --------------------------
	.section	.text.attn_fwd,"ax",@progbits
	.align	128
        .global         attn_fwd
        .type           attn_fwd,@function
        .size           attn_fwd,(.L_x_28 - attn_fwd)
        .other          attn_fwd,@"STO_CUDA_ENTRY STV_DEFAULT"
attn_fwd:
.text.attn_fwd:
[----:B------:R-:W0:Y:S01]  /*0000*/  LDC R1, c[0x0][0x37c] ;  /* 0x0000df00ff017b82 */ /* 0x000e220000000800 */
[----:B------:R-:W1:Y:S01]  /*0010*/  S2R R0, SR_TID.X ;  /* 0x0000000000007919 */ /* 0x000e620000002100 */
[----:B0-----:R-:W-:Y:S01]  /*0020*/  VIADD R1, R1, 0xfffffda8 ;  /* 0xfffffda801017836 */ /* 0x001fe20000000000 */
[----:B-1----:R-:W-:-:S13]  /*0030*/  ISETP.GE.U32.AND P0, PT, R0, 0x20, PT ;  /* 0x000000200000780c */ /* 0x002fda0003f06070 */
[----:B------:R-:W-:Y:S05]  /*0040*/  @P0 BRA `(.L_x_0) ;  /* 0x0000000000b80947 */ /* 0x000fea0003800000 */
[----:B------:R-:W0:Y:S01]  /*0050*/  S2UR UR6, SR_CgaCtaId ;  /* 0x00000000000679c3 */ /* 0x000e220000008800 */
[----:B------:R-:W-:Y:S01]  /*0060*/  NOP ;  /* 0x0000000000007918 */ /* 0x000fe20000000000 */
[----:B------:R-:W-:Y:S02]  /*0070*/  UMOV UR4, 0x40 ;  /* 0x0000004000047882 */ /* 0x000fe40000000000 */
[----:B0-----:R-:W-:-:S09]  /*0080*/  ULEA UR4, UR6, UR4, 0x18 ;  /* 0x0000000406047291 */ /* 0x001fd2000f8ec0ff */
[----:B------:R-:W0:Y:S01]  /*0090*/  LDS.U8 R0, [UR4] ;  /* 0x00000004ff007984 */ /* 0x000e220008000000 */
[----:B------:R-:W-:Y:S02]  /*00a0*/  UMOV UR4, 0x400 ;  /* 0x0000040000047882 */ /* 0x000fe40000000000 */
[----:B------:R-:W-:Y:S01]  /*00b0*/  ULEA UR4, UR6, UR4, 0x18 ;  /* 0x0000000406047291 */ /* 0x000fe2000f8ec0ff */
[----:B0-----:R-:W-:-:S13]  /*00c0*/  ISETP.NE.AND P1, PT, R0, RZ, PT ;  /* 0x000000ff0000720c */ /* 0x001fda0003f25270 */
[----:B------:R-:W-:Y:S05]  /*00d0*/  @P1 BRA `(.L_x_1) ;  /* 0x00000000007c1947 */ /* 0x000fea0003800000 */
[----:B------:R-:W-:-:S13]  /*00e0*/  ELECT P1, URZ, PT ;  /* 0x0000000000ff782f */ /* 0x000fda0003820000 */
[----:B------:R-:W-:Y:S05]  /*00f0*/  @!P1 BRA `(.L_x_2) ;  /* 0x0000000000849947 */ /* 0x000fea0003800000 */
[----:B------:R-:W-:Y:S01]  /*0100*/  UMOV UR5, 0x10 ;  /* 0x0000001000057882 */ /* 0x000fe20000000000 */
[----:B------:R-:W-:Y:S01]  /*0110*/  IMAD.MOV.U32 R4, RZ, RZ, 0x1 ;  /* 0x00000001ff047424 */ /* 0x000fe200078e00ff */
[----:B------:R-:W-:-:S03]  /*0120*/  MOV R5, 0xffff ;  /* 0x0000ffff00057802 */ /* 0x000fc60000000f00 */
[----:B------:R-:W-:Y:S04]  /*0130*/  DEPBAR.LE SB0, 0x36 ;  /* 0x00008d800000791a */ /* 0x000fe80000000000 */
[----:B------:R-:W0:Y:S02]  /*0140*/  UTCATOMSWS.FIND_AND_SET.ALIGN UP0, UR5, UR5 ;  /* 0x00000005000575e3 */ /* 0x000e240008000800 */
[----:B0-----:R-:W-:-:S04]  /*0150*/  PLOP3.LUT P1, PT, PT, PT, UP0, 0x80, 0x8 ;  /* 0x000000000008781c */ /* 0x001fc80003f2f008 */
[----:B------:R-:W-:-:S04]  /*0160*/  SEL R0, RZ, 0xffffffff, !P1 ;  /* 0xffffffffff007807 */ /* 0x000fc80004800000 */
[----:B------:R-:W-:Y:S01]  /*0170*/  ISETP.NE.AND P1, PT, R0, RZ, PT ;  /* 0x000000ff0000720c */ /* 0x000fe20003f25270 */
[----:B------:R-:W-:-:S12]  /*0180*/  IMAD.U32 R0, RZ, RZ, UR5 ;  /* 0x00000005ff007e24 */ /* 0x000fd8000f8e00ff */
[----:B------:R-:W-:Y:S05]  /*0190*/  @P1 BRA `(.L_x_3) ;  /* 0x0000000000241947 */ /* 0x000fea0003800000 */
.L_x_4:
[----:B------:R-:W-:Y:S05]  /*01a0*/  NANOSLEEP 0x64 ;  /* 0x000000640000795d */ /* 0x000fea0003800000 */
[----:B------:R-:W-:-:S05]  /*01b0*/  UMOV UR5, 0x10 ;  /* 0x0000001000057882 */ /* 0x000fca0000000000 */
[----:B------:R-:W-:Y:S04]  /*01c0*/  DEPBAR.LE SB0, 0x36 ;  /* 0x00008d800000791a */ /* 0x000fe80000000000 */
[----:B------:R-:W0:Y:S02]  /*01d0*/  UTCATOMSWS.FIND_AND_SET.ALIGN UP0, UR5, UR5 ;  /* 0x00000005000575e3 */ /* 0x000e240008000800 */
[----:B0-----:R-:W-:-:S04]  /*01e0*/  PLOP3.LUT P1, PT, PT, PT, UP0, 0x80, 0x8 ;  /* 0x000000000008781c */ /* 0x001fc80003f2f008 */
[----:B------:R-:W-:-:S04]  /*01f0*/  SEL R0, RZ, 0xffffffff, !P1 ;  /* 0xffffffffff007807 */ /* 0x000fc80004800000 */
[----:B------:R-:W-:Y:S01]  /*0200*/  ISETP.NE.AND P1, PT, R0, RZ, PT ;  /* 0x000000ff0000720c */ /* 0x000fe20003f25270 */
[----:B------:R-:W-:-:S12]  /*0210*/  IMAD.U32 R0, RZ, RZ, UR5 ;  /* 0x00000005ff007e24 */ /* 0x000fd8000f8e00ff */
[----:B------:R-:W-:Y:S05]  /*0220*/  @!P1 BRA `(.L_x_4) ;  /* 0xfffffffc00dc9947 */ /* 0x000fea000383ffff */
.L_x_3:
[----:B------:R-:W-:Y:S01]  /*0230*/  IADD3 R3, PT, PT, R0, 0x10, RZ ;  /* 0x0000001000037810 */ /* 0x000fe20007ffe0ff */
[----:B------:R-:W-:Y:S01]  /*0240*/  UMOV UR5, 0x50 ;  /* 0x0000005000057882 */ /* 0x000fe20000000000 */
[----:B------:R-:W-:Y:S01]  /*0250*/  SHF.L.U32 R2, R5, R0, RZ ;  /* 0x0000000005027219 */ /* 0x000fe200000006ff */
[----:B------:R-:W-:Y:S01]  /*0260*/  ULEA UR5, UR6, UR5, 0x18 ;  /* 0x0000000506057291 */ /* 0x000fe2000f8ec0ff */
[----:B------:R-:W-:Y:S01]  /*0270*/  SHF.L.U32 R3, R4, R3, RZ ;  /* 0x0000000304037219 */ /* 0x000fe200000006ff */
[----:B------:R-:W-:-:S03]  /*0280*/  IMAD.SHL.U32 R0, R0, 0x20, RZ ;  /* 0x0000002000007824 */ /* 0x000fc600078e00ff */
[----:B------:R-:W-:-:S05]  /*0290*/  LOP3.LUT R2, R3, R2, RZ, 0xfc, !PT ;  /* 0x0000000203027212 */ /* 0x000fca00078efcff */
[----:B------:R0:W-:Y:S04]  /*02a0*/  ATOMS.OR RZ, [UR5], R2 ;  /* 0x00000002ffff798c */ /* 0x0001e8000b000005 */
[----:B------:R0:W-:Y:S01]  /*02b0*/  STS [UR4], R0 ;  /* 0x00000000ff007988 */ /* 0x0001e20008000804 */
[----:B------:R-:W-:Y:S05]  /*02c0*/  BRA `(.L_x_2) ;  /* 0x0000000000107947 */ /* 0x000fea0003800000 */
.L_x_1:
[----:B------:R-:W-:Y:S01]  /*02d0*/  IMAD.MOV.U32 R0, RZ, RZ, -0x1 ;  /* 0xffffffffff007424 */ /* 0x000fe200078e00ff */
[----:B------:R-:W-:-:S04]  /*02e0*/  MOV R2, 0x310 ;  /* 0x0000031000027802 */ /* 0x000fc80000000f00 */
[----:B------:R0:W-:Y:S03]  /*02f0*/  STS [UR4], R0 ;  /* 0x00000000ff007988 */ /* 0x0001e60008000804 */
[----:B0-----:R-:W-:Y:S05]  /*0300*/  CALL.REL.NOINC `($__internal_1_$__cuda_sm10x_tcgen05_guardrail_trap_phase_invalid_during_alloc) ;  /* 0x0000010000f87944 */ /* 0x001fea0003c00000 */
.L_x_2:
[----:B------:R-:W-:Y:S05]  /*0310*/  WARPSYNC.ALL ;  /* 0x0000000000007948 */ /* 0x000fea0003800000 */
[----:B------:R-:W-:Y:S01]  /*0320*/  NOP ;  /* 0x0000000000007918 */ /* 0x000fe20000000000 */
.L_x_0:
[----:B------:R-:W1:Y:S01]  /*0330*/  S2R R142, SR_TID.X ;  /* 0x00000000008e7919 */ /* 0x000e620000002100 */
[----:B------:R-:W2:Y:S01]  /*0340*/  S2UR UR73, SR_CTAID.Y ;  /* 0x00000000004979c3 */ /* 0x000ea20000002600 */
[----:B------:R-:W2:Y:S01]  /*0350*/  LDCU.64 UR6, c[0x0][0x3b0] ;  /* 0x00007600ff0677ac */ /* 0x000ea20008000a00 */
[----:B------:R-:W3:Y:S01]  /*0360*/  S2R R3, SR_CTAID.X ;  /* 0x0000000000037919 */ /* 0x000ee20000002500 */
[----:B------:R-:W-:Y:S01]  /*0370*/  UMOV UR66, 0x400 ;  /* 0x0000040000427882 */ /* 0x000fe20000000000 */
[----:B------:R-:W4:Y:S04]  /*0380*/  LDCU.64 UR4, c[0x0][0x358] ;  /* 0x00006b00ff0477ac */ /* 0x000f280008000a00 */
[----:B------:R-:W0:Y:S08]  /*0390*/  LDC.64 R8, c[0x0][0x380] ;  /* 0x0000e000ff087b82 */ /* 0x000e300000000a00 */
[----:B------:R-:W4:Y:S08]  /*03a0*/  LDC R7, c[0x0][0x3b8] ;  /* 0x0000ee00ff077b82 */ /* 0x000f300000000800 */
[----:B------:R-:W0:Y:S01]  /*03b0*/  S2UR UR8, SR_CgaCtaId ;  /* 0x00000000000879c3 */ /* 0x000e220000008800 */
[----:B--2---:R-:W-:-:S04]  /*03c0*/  UIMAD UR6, UR73, UR6, URZ ;  /* 0x00000006490672a4 */ /* 0x004fc8000f8e02ff */
[----:B------:R-:W-:Y:S01]  /*03d0*/  USHF.L.U32 UR9, UR6, 0x1, URZ ;  /* 0x0000000106097899 */ /* 0x000fe200080006ff */
[----:B-1----:R-:W-:Y:S02]  /*03e0*/  LOP3.LUT R252, R142, 0x3f, RZ, 0xc0, !PT ;  /* 0x0000003f8efc7812 */ /* 0x002fe400078ec0ff */
[----:B------:R-:W-:Y:S02]  /*03f0*/  SHF.R.U32.HI R4, RZ, 0x6, R142 ;  /* 0x00000006ff047819 */ /* 0x000fe4000001168e */
[----:B---3--:R-:W-:Y:S02]  /*0400*/  LEA R252, R3, R252, 0x6 ;  /* 0x000000fc03fc7211 */ /* 0x008fe400078e30ff */
[----:B------:R-:W-:-:S03]  /*0410*/  SGXT.U32 R4, R4, 0x1 ;  /* 0x000000010404781a */ /* 0x000fc60000000000 */
[----:B0-----:R-:W-:Y:S01]  /*0420*/  IMAD R0, R252, UR7, RZ ;  /* 0x00000007fc007c24 */ /* 0x001fe2000f8e02ff */
[----:B------:R-:W-:-:S03]  /*0430*/  UIMAD.WIDE UR6, UR6, 0x2, URZ ;  /* 0x00000002060678a5 */ /* 0x000fc6000f8e02ff */
[C---:B------:R-:W-:Y:S02]  /*0440*/  IMAD.SHL.U32 R3, R0.reuse, 0x2, RZ ;  /* 0x0000000200037824 */ /* 0x040fe400078e00ff */
[----:B------:R-:W-:Y:S01]  /*0450*/  IMAD.HI R0, R0, 0x2, RZ ;  /* 0x0000000200007827 */ /* 0x000fe200078e02ff */
[----:B------:R-:W-:Y:S01]  /*0460*/  ULEA UR66, UR8, UR66, 0x18 ;  /* 0x0000004208427291 */ /* 0x000fe2000f8ec0ff */
[----:B------:R-:W-:Y:S01]  /*0470*/  BAR.SYNC.DEFER_BLOCKING 0x0 ;  /* 0x0000000000007b1d */ /* 0x000fe20000010000 */
[----:B------:R-:W-:Y:S01]  /*0480*/  IADD3 R2, P1, P2, R3, UR9, R8 ;  /* 0x0000000903027c10 */ /* 0x000fe2000fa3e008 */
[----:B----4-:R-:W-:-:S03]  /*0490*/  IMAD R3, R4, R7, RZ ;  /* 0x0000000704037224 */ /* 0x010fc600078e02ff */
[----:B------:R-:W-:Y:S01]  /*04a0*/  IADD3.X R0, PT, PT, R0, UR7, R9, P1, P2 ;  /* 0x0000000700007c10 */ /* 0x000fe20008fe4409 */
[----:B------:R-:W-:Y:S01]  /*04b0*/  IMAD R5, R7, 0x2, R3 ;  /* 0x0000000207057824 */ /* 0x000fe200078e0203 */
[----:B------:R-:W-:-:S04]  /*04c0*/  LEA R8, P1, R3, R2, 0x1 ;  /* 0x0000000203087211 */ /* 0x000fc800078208ff */
[----:B------:R-:W-:Y:S02]  /*04d0*/  LEA R13, R7, R5, 0x1 ;  /* 0x00000005070d7211 */ /* 0x000fe400078e08ff */
[----:B------:R-:W-:Y:S02]  /*04e0*/  LEA.HI.X.SX32 R9, R3, R0, 0x1, P1 ;  /* 0x0000000003097211 */ /* 0x000fe400008f0eff */
[-C--:B------:R-:W-:Y:S01]  /*04f0*/  LEA R12, P1, R13, R2.reuse, 0x1 ;  /* 0x000000020d0c7211 */ /* 0x080fe200078208ff */
[----:B------:R-:W-:Y:S01]  /*0500*/  IMAD R15, R7, 0x2, R13 ;  /* 0x00000002070f7824 */ /* 0x000fe200078e020d */
[----:B------:R-:W-:-:S03]  /*0510*/  LEA R10, P2, R5, R2, 0x1 ;  /* 0x00000002050a7211 */ /* 0x000fc600078408ff */
[----:B------:R-:W-:Y:S01]  /*0520*/  IMAD R17, R7, 0x2, R15 ;  /* 0x0000000207117824 */ /* 0x000fe200078e020f */
[----:B------:R-:W0:Y:S01]  /*0530*/  LDS R110, [UR66] ;  /* 0x00000042ff6e7984 */ /* 0x000e220008000800 */
[-C--:B------:R-:W-:Y:S02]  /*0540*/  LEA.HI.X.SX32 R13, R13, R0.reuse, 0x1, P1 ;  /* 0x000000000d0d7211 */ /* 0x080fe400008f0eff */
[----:B------:R-:W-:Y:S01]  /*0550*/  LEA.HI.X.SX32 R11, R5, R0, 0x1, P2 ;  /* 0x00000000050b7211 */ /* 0x000fe200010f0eff */
[----:B------:R-:W-:Y:S01]  /*0560*/  BAR.SYNC.DEFER_BLOCKING 0x0 ;  /* 0x0000000000007b1d */ /* 0x000fe20000010000 */
[----:B------:R-:W-:Y:S02]  /*0570*/  LEA R19, R7, R17, 0x1 ;  /* 0x0000001107137211 */ /* 0x000fe400078e08ff */
[----:B------:R-:W-:-:S03]  /*0580*/  LEA R14, P1, R15, R2, 0x1 ;  /* 0x000000020f0e7211 */ /* 0x000fc600078208ff */
[----:B------:R-:W-:Y:S01]  /*0590*/  IMAD R21, R7, 0x2, R19 ;  /* 0x0000000207157824 */ /* 0x000fe200078e0213 */
[----:B------:R-:W-:-:S03]  /*05a0*/  LEA.HI.X.SX32 R15, R15, R0, 0x1, P1 ;  /* 0x000000000f0f7211 */ /* 0x000fc600008f0eff */
[----:B------:R-:W-:Y:S01]  /*05b0*/  IMAD R23, R7, 0x2, R21 ;  /* 0x0000000207177824 */ /* 0x000fe200078e0215 */
[----:B------:R-:W-:-:S04]  /*05c0*/  LEA R16, P1, R17, R2, 0x1 ;  /* 0x0000000211107211 */ /* 0x000fc800078208ff */
[----:B------:R-:W-:Y:S02]  /*05d0*/  LEA R25, R7, R23, 0x1 ;  /* 0x0000001707197211 */ /* 0x000fe400078e08ff */
[----:B------:R-:W-:Y:S02]  /*05e0*/  LEA.HI.X.SX32 R17, R17, R0, 0x1, P1 ;  /* 0x0000000011117211 */ /* 0x000fe400008f0eff */
[C---:B------:R-:W-:Y:S01]  /*05f0*/  LEA R18, P1, R19.reuse, R2, 0x1 ;  /* 0x0000000213127211 */ /* 0x040fe200078208ff */
[----:B------:R1:W5:Y:S03]  /*0600*/  LDG.E.U16 R4, desc[UR4][R12.64] ;  /* 0x000000040c047981 */ /* 0x000366000c1e1500 */
[----:B------:R-:W-:Y:S02]  /*0610*/  LEA.HI.X.SX32 R19, R19, R0, 0x1, P1 ;  /* 0x0000000013137211 */ /* 0x000fe400008f0eff */
[----:B------:R-:W-:Y:S01]  /*0620*/  LEA R20, P1, R21, R2, 0x1 ;  /* 0x0000000215147211 */ /* 0x000fe200078208ff */
[----:B------:R2:W5:Y:S04]  /*0630*/  LDG.E.U16 R6, desc[UR4][R14.64] ;  /* 0x000000040e067981 */ /* 0x000568000c1e1500 */
[----:B------:R-:W5:Y:S01]  /*0640*/  LDG.E.U16 R3, desc[UR4][R8.64] ;  /* 0x0000000408037981 */ /* 0x000f62000c1e1500 */
[----:B-1----:R-:W-:Y:S01]  /*0650*/  IMAD R13, R7, 0x2, R25 ;  /* 0x00000002070d7824 */ /* 0x002fe200078e0219 */
[----:B------:R-:W-:-:S02]  /*0660*/  LEA.HI.X.SX32 R21, R21, R0, 0x1, P1 ;  /* 0x0000000015157211 */ /* 0x000fc400008f0eff */
[----:B------:R-:W5:Y:S01]  /*0670*/  LDG.E.U16 R5, desc[UR4][R10.64] ;  /* 0x000000040a057981 */ /* 0x000f62000c1e1500 */
[----:B--2---:R-:W-:Y:S01]  /*0680*/  IMAD R15, R7, 0x2, R13 ;  /* 0x00000002070f7824 */ /* 0x004fe200078e020d */
[-C--:B------:R-:W-:Y:S02]  /*0690*/  LEA R22, P2, R23, R2.reuse, 0x1 ;  /* 0x0000000217167211 */ /* 0x080fe400078408ff */
[----:B------:R-:W-:Y:S01]  /*06a0*/  LEA R24, P1, R25, R2, 0x1 ;  /* 0x0000000219187211 */ /* 0x000fe200078208ff */
[----:B------:R1:W5:Y:S01]  /*06b0*/  LDG.E.U16 R9, desc[UR4][R16.64] ;  /* 0x0000000410097981 */ /* 0x000362000c1e1500 */
[----:B------:R-:W-:Y:S02]  /*06c0*/  LEA R27, R7, R15, 0x1 ;  /* 0x0000000f071b7211 */ /* 0x000fe400078e08ff */
[-C--:B------:R-:W-:Y:S01]  /*06d0*/  LEA.HI.X.SX32 R23, R23, R0.reuse, 0x1, P2 ;  /* 0x0000000017177211 */ /* 0x080fe200010f0eff */
[----:B------:R2:W5:Y:S01]  /*06e0*/  LDG.E.U16 R11, desc[UR4][R18.64] ;  /* 0x00000004120b7981 */ /* 0x000562000c1e1500 */
[----:B------:R-:W-:Y:S01]  /*06f0*/  LEA.HI.X.SX32 R25, R25, R0, 0x1, P1 ;  /* 0x0000000019197211 */ /* 0x000fe200008f0eff */
[----:B------:R-:W-:-:S02]  /*0700*/  IMAD R29, R7, 0x2, R27 ;  /* 0x00000002071d7824 */ /* 0x000fc400078e021b */
[----:B------:R3:W5:Y:S01]  /*0710*/  LDG.E.U16 R10, desc[UR4][R22.64] ;  /* 0x00000004160a7981 */ /* 0x000762000c1e1500 */
[----:B-1----:R-:W-:-:S03]  /*0720*/  LEA R16, P1, R13, R2, 0x1 ;  /* 0x000000020d107211 */ /* 0x002fc600078208ff */
[----:B------:R1:W5:Y:S01]  /*0730*/  LDG.E.U16 R8, desc[UR4][R20.64] ;  /* 0x0000000414087981 */ /* 0x000362000c1e1500 */
[----:B------:R-:W-:Y:S02]  /*0740*/  LEA.HI.X.SX32 R17, R13, R0, 0x1, P1 ;  /* 0x000000000d117211 */ /* 0x000fe400008f0eff */
[----:B--2---:R-:W-:Y:S01]  /*0750*/  LEA R18, P1, R15, R2, 0x1 ;  /* 0x000000020f127211 */ /* 0x004fe200078208ff */
[----:B------:R2:W5:Y:S01]  /*0760*/  LDG.E.U16 R13, desc[UR4][R24.64] ;  /* 0x00000004180d7981 */ /* 0x000562000c1e1500 */
[----:B---3--:R-:W-:Y:S02]  /*0770*/  IMAD R23, R7, 0x2, R29 ;  /* 0x0000000207177824 */ /* 0x008fe400078e021d */
[----:B------:R-:W-:Y:S02]  /*0780*/  LEA.HI.X.SX32 R19, R15, R0, 0x1, P1 ;  /* 0x000000000f137211 */ /* 0x000fe400008f0eff */
[----:B-1----:R-:W-:Y:S01]  /*0790*/  LEA R20, P1, R29, R2, 0x1 ;  /* 0x000000021d147211 */ /* 0x002fe200078208ff */
[----:B------:R-:W5:Y:S01]  /*07a0*/  LDG.E.U16 R15, desc[UR4][R16.64] ;  /* 0x00000004100f7981 */ /* 0x000f62000c1e1500 */
[----:B--2---:R-:W-:-:S03]  /*07b0*/  LEA R25, R7, R23, 0x1 ;  /* 0x0000001707197211 */ /* 0x004fc600078e08ff */
[----:B------:R-:W5:Y:S01]  /*07c0*/  LDG.E.U16 R12, desc[UR4][R18.64] ;  /* 0x00000004120c7981 */ /* 0x000f62000c1e1500 */
[----:B------:R-:W-:Y:S02]  /*07d0*/  LEA R26, P2, R27, R2, 0x1 ;  /* 0x000000021b1a7211 */ /* 0x000fe400078408ff */
[-C--:B------:R-:W-:Y:S01]  /*07e0*/  LEA.HI.X.SX32 R21, R29, R0.reuse, 0x1, P1 ;  /* 0x000000001d157211 */ /* 0x080fe200008f0eff */
[----:B------:R-:W-:Y:S01]  /*07f0*/  IMAD R29, R7, 0x2, R25 ;  /* 0x00000002071d7824 */ /* 0x000fe200078e0219 */
[----:B------:R-:W-:-:S03]  /*0800*/  LEA.HI.X.SX32 R27, R27, R0, 0x1, P2 ;  /* 0x000000001b1b7211 */ /* 0x000fc600010f0eff */
[----:B------:R-:W-:Y:S01]  /*0810*/  IMAD R31, R7, 0x2, R29 ;  /* 0x00000002071f7824 */ /* 0x000fe200078e021d */
[C---:B------:R-:W-:Y:S01]  /*0820*/  LEA R22, P1, R23.reuse, R2, 0x1 ;  /* 0x0000000217167211 */ /* 0x040fe200078208ff */
[----:B------:R1:W5:Y:S03]  /*0830*/  LDG.E.U16 R14, desc[UR4][R26.64] ;  /* 0x000000041a0e7981 */ /* 0x000366000c1e1500 */
[----:B------:R-:W-:Y:S01]  /*0840*/  LEA.HI.X.SX32 R23, R23, R0, 0x1, P1 ;  /* 0x0000000017177211 */ /* 0x000fe200008f0eff */
[----:B------:R-:W5:Y:S01]  /*0850*/  LDG.E.U16 R17, desc[UR4][R20.64] ;  /* 0x0000000414117981 */ /* 0x000f62000c1e1500 */
[----:B-1----:R-:W-:-:S03]  /*0860*/  LEA R27, R7, R31, 0x1 ;  /* 0x0000001f071b7211 */ /* 0x002fc600078e08ff */
[----:B------:R-:W5:Y:S01]  /*0870*/  LDG.E.U16 R19, desc[UR4][R22.64] ;  /* 0x0000000416137981 */ /* 0x000f62000c1e1500 */
[----:B------:R-:W-:Y:S01]  /*0880*/  LEA R24, P1, R25, R2, 0x1 ;  /* 0x0000000219187211 */ /* 0x000fe200078208ff */
[----:B------:R-:W-:-:S03]  /*0890*/  IMAD R33, R7, 0x2, R27 ;  /* 0x0000000207217824 */ /* 0x000fc600078e021b */
[----:B------:R-:W-:Y:S01]  /*08a0*/  LEA.HI.X.SX32 R25, R25, R0, 0x1, P1 ;  /* 0x0000000019197211 */ /* 0x000fe200008f0eff */
[----:B------:R-:W-:Y:S01]  /*08b0*/  IMAD R35, R7, 0x2, R33 ;  /* 0x0000000207237824 */ /* 0x000fe200078e0221 */
[----:B------:R-:W-:-:S03]  /*08c0*/  LEA R30, P1, R31, R2, 0x1 ;  /* 0x000000021f1e7211 */ /* 0x000fc600078208ff */
[----:B------:R1:W5:Y:S01]  /*08d0*/  LDG.E.U16 R16, desc[UR4][R24.64] ;  /* 0x0000000418107981 */ /* 0x000362000c1e1500 */
[----:B------:R-:W-:Y:S02]  /*08e0*/  LEA R37, R7, R35, 0x1 ;  /* 0x0000002307257211 */ /* 0x000fe400078e08ff */
[----:B------:R-:W-:Y:S02]  /*08f0*/  LEA.HI.X.SX32 R31, R31, R0, 0x1, P1 ;  /* 0x000000001f1f7211 */ /* 0x000fe400008f0eff */
[----:B------:R-:W-:Y:S01]  /*0900*/  LEA R26, P1, R27, R2, 0x1 ;  /* 0x000000021b1a7211 */ /* 0x000fe200078208ff */
[----:B-1----:R-:W-:-:S03]  /*0910*/  IMAD R25, R7, 0x2, R37 ;  /* 0x0000000207197824 */ /* 0x002fc600078e0225 */
[----:B------:R-:W-:Y:S01]  /*0920*/  LEA.HI.X.SX32 R27, R27, R0, 0x1, P1 ;  /* 0x000000001b1b7211 */ /* 0x000fe200008f0eff */
[----:B------:R1:W5:Y:S01]  /*0930*/  LDG.E.U16 R21, desc[UR4][R30.64] ;  /* 0x000000041e157981 */ /* 0x000362000c1e1500 */
[-C--:B------:R-:W-:Y:S02]  /*0940*/  LEA R28, P2, R29, R2.reuse, 0x1 ;  /* 0x000000021d1c7211 */ /* 0x080fe400078408ff */
[----:B------:R-:W-:Y:S01]  /*0950*/  LEA R32, P1, R33, R2, 0x1 ;  /* 0x0000000221207211 */ /* 0x000fe200078208ff */
[----:B------:R-:W5:Y:S01]  /*0960*/  LDG.E.U16 R23, desc[UR4][R26.64] ;  /* 0x000000041a177981 */ /* 0x000f62000c1e1500 */
[-C--:B------:R-:W-:Y:S02]  /*0970*/  LEA.HI.X.SX32 R29, R29, R0.reuse, 0x1, P2 ;  /* 0x000000001d1d7211 */ /* 0x080fe400010f0eff */
[----:B------:R-:W-:Y:S01]  /*0980*/  LEA.HI.X.SX32 R33, R33, R0, 0x1, P1 ;  /* 0x0000000021217211 */ /* 0x000fe200008f0eff */
[----:B-1----:R-:W-:Y:S01]  /*0990*/  IMAD R31, R7, 0x2, R25 ;  /* 0x00000002071f7824 */ /* 0x002fe200078e0219 */
[-C--:B------:R-:W-:Y:S01]  /*09a0*/  LEA R34, P2, R35, R2.reuse, 0x1 ;  /* 0x0000000223227211 */ /* 0x080fe200078408ff */
[----:B------:R1:W5:Y:S01]  /*09b0*/  LDG.E.U16 R18, desc[UR4][R28.64] ;  /* 0x000000041c127981 */ /* 0x000362000c1e1500 */
[----:B------:R-:W-:-:S02]  /*09c0*/  LEA R36, P1, R37, R2, 0x1 ;  /* 0x0000000225247211 */ /* 0x000fc400078208ff */
[----:B------:R-:W-:Y:S01]  /*09d0*/  LEA R39, R7, R31, 0x1 ;  /* 0x0000001f07277211 */ /* 0x000fe200078e08ff */
[----:B------:R-:W5:Y:S01]  /*09e0*/  LDG.E.U16 R20, desc[UR4][R32.64] ;  /* 0x0000000420147981 */ /* 0x000f62000c1e1500 */
[-C--:B------:R-:W-:Y:S02]  /*09f0*/  LEA.HI.X.SX32 R35, R35, R0.reuse, 0x1, P2 ;  /* 0x0000000023237211 */ /* 0x080fe400010f0eff */
[----:B------:R-:W-:Y:S01]  /*0a00*/  LEA.HI.X.SX32 R37, R37, R0, 0x1, P1 ;  /* 0x0000000025257211 */ /* 0x000fe200008f0eff */
[----:B------:R-:W-:Y:S01]  /*0a10*/  IMAD R41, R7, 0x2, R39 ;  /* 0x0000000207297824 */ /* 0x000fe200078e0227 */
[C---:B-1----:R-:W-:Y:S01]  /*0a20*/  LEA R28, P1, R25.reuse, R2, 0x1 ;  /* 0x00000002191c7211 */ /* 0x042fe200078208ff */
[----:B------:R1:W5:Y:S03]  /*0a30*/  LDG.E.U16 R22, desc[UR4][R34.64] ;  /* 0x0000000422167981 */ /* 0x000366000c1e1500 */
[----:B------:R-:W-:-:S02]  /*0a40*/  LEA.HI.X.SX32 R29, R25, R0, 0x1, P1 ;  /* 0x00000000191d7211 */ /* 0x000fc400008f0eff */
[----:B------:R-:W-:Y:S01]  /*0a50*/  LEA R30, P1, R31, R2, 0x1 ;  /* 0x000000021f1e7211 */ /* 0x000fe200078208ff */
[----:B------:R2:W5:Y:S01]  /*0a60*/  LDG.E.U16 R25, desc[UR4][R36.64] ;  /* 0x0000000424197981 */ /* 0x000562000c1e1500 */
[----:B-1----:R-:W-:Y:S02]  /*0a70*/  IMAD R35, R7, 0x2, R41 ;  /* 0x0000000207237824 */ /* 0x002fe400078e0229 */
[----:B------:R-:W-:Y:S01]  /*0a80*/  LEA.HI.X.SX32 R31, R31, R0, 0x1, P1 ;  /* 0x000000001f1f7211 */ /* 0x000fe200008f0eff */
[----:B------:R-:W5:Y:S01]  /*0a90*/  LDG.E.U16 R27, desc[UR4][R28.64] ;  /* 0x000000041c1b7981 */ /* 0x000f62000c1e1500 */
[-C--:B------:R-:W-:Y:S02]  /*0aa0*/  LEA R32, P1, R41, R2.reuse, 0x1 ;  /* 0x0000000229207211 */ /* 0x080fe400078208ff */
[----:B--2---:R-:W-:Y:S01]  /*0ab0*/  LEA R37, R7, R35, 0x1 ;  /* 0x0000002307257211 */ /* 0x004fe200078e08ff */
[----:B------:R-:W5:Y:S01]  /*0ac0*/  LDG.E.U16 R24, desc[UR4][R30.64] ;  /* 0x000000041e187981 */ /* 0x000f62000c1e1500 */
[----:B------:R-:W-:-:S02]  /*0ad0*/  LEA R38, P2, R39, R2, 0x1 ;  /* 0x0000000227267211 */ /* 0x000fc400078408ff */
        /* <DEDUP_REMOVED lines=228> */
[----:B-1----:R-:W-:-:S03]  /*1920*/  LEA R88, P1, R85, R2, 0x1 ;  /* 0x0000000255587211 */ /* 0x002fc600078208ff */
[----:B------:R1:W5:Y:S01]  /*1930*/  LDG.E.U16 R82, desc[UR4][R94.64] ;  /* 0x000000045e527981 */ /* 0x000362000c1e1500 */
[----:B------:R-:W-:Y:S02]  /*1940*/  LEA.HI.X.SX32 R89, R85, R0, 0x1, P1 ;  /* 0x0000000055597211 */ /* 0x000fe400008f0eff */
[----:B------:R-:W-:Y:S01]  /*1950*/  LEA R90, P1, R91, R2, 0x1 ;  /* 0x000000025b5a7211 */ /* 0x000fe200078208ff */
[----:B------:R2:W5:Y:S01]  /*1960*/  LDG.E.U16 R85, desc[UR4][R96.64] ;  /* 0x0000000460557981 */ /* 0x000562000c1e1500 */
[----:B-1----:R-:W-:Y:S02]  /*1970*/  IMAD R95, R7, 0x2, R101 ;  /* 0x00000002075f7824 */ /* 0x002fe400078e0265 */
[----:B------:R-:W-:Y:S01]  /*1980*/  LEA.HI.X.SX32 R91, R91, R0, 0x1, P1 ;  /* 0x000000005b5b7211 */ /* 0x000fe200008f0eff */
[----:B------:R1:W5:Y:S01]  /*1990*/  LDG.E.U16 R87, desc[UR4][R88.64] ;  /* 0x0000000458577981 */ /* 0x000362000c1e1500 */
[----:B------:R-:W-:Y:S02]  /*19a0*/  LEA R92, P1, R101, R2, 0x1 ;  /* 0x00000002655c7211 */ /* 0x000fe400078208ff */
[----:B--2---:R-:W-:Y:S01]  /*19b0*/  LEA R97, R7, R95, 0x1 ;  /* 0x0000005f07617211 */ /* 0x004fe200078e08ff */
[----:B------:R2:W5:Y:S01]  /*19c0*/  LDG.E.U16 R84, desc[UR4][R90.64] ;  /* 0x000000045a547981 */ /* 0x000562000c1e1500 */
[----:B------:R-:W-:-:S02]  /*19d0*/  LEA.HI.X.SX32 R93, R101, R0, 0x1, P1 ;  /* 0x00000000655d7211 */ /* 0x000fc400008f0eff */
[-C--:B------:R-:W-:Y:S01]  /*19e0*/  LEA R94, P1, R95, R2.reuse, 0x1 ;  /* 0x000000025f5e7211 */ /* 0x080fe200078208ff */
[----:B------:R-:W-:Y:S01]  /*19f0*/  IMAD R101, R7, 0x2, R97 ;  /* 0x0000000207657824 */ /* 0x000fe200078e0261 */
[----:B------:R-:W-:Y:S01]  /*1a00*/  LEA R98, P2, R99, R2, 0x1 ;  /* 0x0000000263627211 */ /* 0x000fe200078408ff */
[----:B------:R-:W5:Y:S01]  /*1a10*/  LDG.E.U16 R103, desc[UR4][R92.64] ;  /* 0x000000045c677981 */ /* 0x000f62000c1e1500 */
[-C--:B------:R-:W-:Y:S01]  /*1a20*/  LEA.HI.X.SX32 R95, R95, R0.reuse, 0x1, P1 ;  /* 0x000000005f5f7211 */ /* 0x080fe200008f0eff */
[----:B------:R-:W-:Y:S01]  /*1a30*/  IMAD R107, R7, 0x2, R101 ;  /* 0x00000002076b7824 */ /* 0x000fe200078e0265 */
[----:B------:R-:W-:Y:S02]  /*1a40*/  LEA.HI.X.SX32 R99, R99, R0, 0x1, P2 ;  /* 0x0000000063637211 */ /* 0x000fe400010f0eff */
[-C--:B-1----:R-:W-:Y:S01]  /*1a50*/  LEA R88, P1, R97, R2.reuse, 0x1 ;  /* 0x0000000261587211 */ /* 0x082fe200078208ff */
[----:B------:R-:W5:Y:S01]  /*1a60*/  LDG.E.U16 R105, desc[UR4][R94.64] ;  /* 0x000000045e697981 */ /* 0x000f62000c1e1500 */
[----:B------:R-:W-:-:S02]  /*1a70*/  LEA R96, P2, R101, R2, 0x1 ;  /* 0x0000000265607211 */ /* 0x000fc400078408ff */
[----:B------:R-:W-:Y:S01]  /*1a80*/  LEA.HI.X.SX32 R89, R97, R0, 0x1, P1 ;  /* 0x0000000061597211 */ /* 0x000fe200008f0eff */
[----:B------:R1:W5:Y:S01]  /*1a90*/  LDG.E.U16 R86, desc[UR4][R98.64] ;  /* 0x0000000462567981 */ /* 0x000362000c1e1500 */
[----:B--2---:R-:W-:Y:S02]  /*1aa0*/  LEA R90, P1, R107, R2, 0x1 ;  /* 0x000000026b5a7211 */ /* 0x004fe400078208ff */
[-C--:B------:R-:W-:Y:S01]  /*1ab0*/  LEA.HI.X.SX32 R97, R101, R0.reuse, 0x1, P2 ;  /* 0x0000000065617211 */ /* 0x080fe200010f0eff */
[----:B------:R2:W5:Y:S01]  /*1ac0*/  LDG.E.U16 R102, desc[UR4][R88.64] ;  /* 0x0000000458667981 */ /* 0x000562000c1e1500 */
[----:B------:R-:W-:-:S03]  /*1ad0*/  LEA.HI.X.SX32 R91, R107, R0, 0x1, P1 ;  /* 0x000000006b5b7211 */ /* 0x000fc600008f0eff */
[----:B------:R3:W5:Y:S01]  /*1ae0*/  LDG.E.U16 R104, desc[UR4][R96.64] ;  /* 0x0000000460687981 */ /* 0x000762000c1e1500 */
[----:B-1----:R-:W-:-:S03]  /*1af0*/  LEA R99, R7, R107, 0x1 ;  /* 0x0000006b07637211 */ /* 0x002fc600078e08ff */
[----:B------:R1:W5:Y:S01]  /*1b00*/  LDG.E.U16 R107, desc[UR4][R90.64] ;  /* 0x000000045a6b7981 */ /* 0x000362000c1e1500 */
        /* <DEDUP_REMOVED lines=8> */
[-C--:B--2---:R-:W-:Y:S01]  /*1b90*/  LEA R88, P1, R111, R2.reuse, 0x1 ;  /* 0x000000026f587211 */ /* 0x084fe200078208ff */
[----:B---3--:R-:W-:Y:S01]  /*1ba0*/  IMAD R97, R7, 0x2, R111 ;  /* 0x0000000207617824 */ /* 0x008fe200078e026f */
[----:B------:R-:W-:Y:S01]  /*1bb0*/  LEA R98, P2, R99, R2, 0x1 ;  /* 0x0000000263627211 */ /* 0x000fe200078408ff */
[----:B------:R2:W5:Y:S01]  /*1bc0*/  LDG.E.U16 R108, desc[UR4][R94.64] ;  /* 0x000000045e6c7981 */ /* 0x000562000c1e1500 */
[----:B------:R-:W-:Y:S01]  /*1bd0*/  LEA.HI.X.SX32 R89, R111, R0, 0x1, P1 ;  /* 0x000000006f597211 */ /* 0x000fe200008f0eff */
[----:B------:R-:W-:Y:S01]  /*1be0*/  IMAD R101, R7, 0x2, R97 ;  /* 0x0000000207657824 */ /* 0x000fe200078e0261 */
[----:B-1----:R-:W-:-:S02]  /*1bf0*/  LEA R90, P1, R97, R2, 0x1 ;  /* 0x00000002615a7211 */ /* 0x002fc400078208ff */
[-C--:B------:R-:W-:Y:S01]  /*1c00*/  LEA.HI.X.SX32 R99, R99, R0.reuse, 0x1, P2 ;  /* 0x0000000063637211 */ /* 0x080fe200010f0eff */
[----:B------:R-:W5:Y:S01]  /*1c10*/  LDG.E.U16 R115, desc[UR4][R88.64] ;  /* 0x0000000458737981 */ /* 0x000f62000c1e1500 */
[----:B------:R-:W-:Y:S02]  /*1c20*/  LEA.HI.X.SX32 R91, R97, R0, 0x1, P1 ;  /* 0x00000000615b7211 */ /* 0x000fe400008f0eff */
[----:B------:R-:W-:Y:S01]  /*1c30*/  LEA R97, R7, R101, 0x1 ;  /* 0x0000006507617211 */ /* 0x000fe200078e08ff */
[----:B------:R1:W5:Y:S01]  /*1c40*/  LDG.E.U16 R106, desc[UR4][R98.64] ;  /* 0x00000004626a7981 */ /* 0x000362000c1e1500 */
[----:B----4-:R-:W-:-:S03]  /*1c50*/  LEA R92, P1, R101, R2, 0x1 ;  /* 0x00000002655c7211 */ /* 0x010fc600078208ff */
[----:B------:R-:W-:Y:S01]  /*1c60*/  IMAD R111, R7, 0x2, R97 ;  /* 0x00000002076f7824 */ /* 0x000fe200078e0261 */
[----:B------:R-:W-:Y:S01]  /*1c70*/  LEA.HI.X.SX32 R93, R101, R0, 0x1, P1 ;  /* 0x00000000655d7211 */ /* 0x000fe200008f0eff */
[----:B------:R3:W5:Y:S03]  /*1c80*/  LDG.E.U16 R117, desc[UR4][R90.64] ;  /* 0x000000045a757981 */ /* 0x000766000c1e1500 */
[-C--:B--2---:R-:W-:Y:S01]  /*1c90*/  LEA R94, P1, R111, R2.reuse, 0x1 ;  /* 0x000000026f5e7211 */ /* 0x084fe200078208ff */
[----:B-1----:R-:W-:Y:S01]  /*1ca0*/  IMAD R99, R7, 0x2, R111 ;  /* 0x0000000207637824 */ /* 0x002fe200078e026f */
[----:B------:R-:W-:Y:S01]  /*1cb0*/  LEA R96, P2, R97, R2, 0x1 ;  /* 0x0000000261607211 */ /* 0x000fe200078408ff */
[----:B------:R1:W5:Y:S01]  /*1cc0*/  LDG.E.U16 R114, desc[UR4][R92.64] ;  /* 0x000000045c727981 */ /* 0x000362000c1e1500 */
[----:B------:R-:W-:Y:S02]  /*1cd0*/  LEA.HI.X.SX32 R95, R111, R0, 0x1, P1 ;  /* 0x000000006f5f7211 */ /* 0x000fe400008f0eff */
[----:B------:R-:W-:-:S02]  /*1ce0*/  LEA R88, P1, R99, R2, 0x1 ;  /* 0x0000000263587211 */ /* 0x000fc400078208ff */
[----:B------:R-:W-:Y:S01]  /*1cf0*/  LEA R101, R7, R99, 0x1 ;  /* 0x0000006307657211 */ /* 0x000fe200078e08ff */
[----:B------:R-:W5:Y:S01]  /*1d00*/  LDG.E.U16 R119, desc[UR4][R94.64] ;  /* 0x000000045e777981 */ /* 0x000f62000c1e1500 */
[----:B------:R-:W-:-:S03]  /*1d10*/  LEA.HI.X.SX32 R89, R99, R0, 0x1, P1 ;  /* 0x0000000063597211 */ /* 0x000fc600008f0eff */
[----:B------:R-:W-:Y:S01]  /*1d20*/  IMAD R99, R7, 0x2, R101 ;  /* 0x0000000207637824 */ /* 0x000fe200078e0265 */
[----:B------:R-:W-:Y:S01]  /*1d30*/  LEA.HI.X.SX32 R97, R97, R0, 0x1, P2 ;  /* 0x0000000061617211 */ /* 0x000fe200010f0eff */
[----:B------:R-:W5:Y:S01]  /*1d40*/  LDG.E.U16 R121, desc[UR4][R88.64] ;  /* 0x0000000458797981 */ /* 0x000f62000c1e1500 */
[----:B---3--:R-:W-:Y:S01]  /*1d50*/  LEA R90, P1, R101, R2, 0x1 ;  /* 0x00000002655a7211 */ /* 0x008fe200078208ff */
[----:B------:R-:W-:Y:S02]  /*1d60*/  IMAD R111, R7, 0x2, R99 ;  /* 0x00000002076f7824 */ /* 0x000fe400078e0263 */
[----:B------:R2:W5:Y:S01]  /*1d70*/  LDG.E.U16 R116, desc[UR4][R96.64] ;  /* 0x0000000460747981 */ /* 0x000562000c1e1500 */
[----:B------:R-:W-:Y:S02]  /*1d80*/  LEA.HI.X.SX32 R91, R101, R0, 0x1, P1 ;  /* 0x00000000655b7211 */ /* 0x000fe400008f0eff */
[-C--:B-1----:R-:W-:Y:S02]  /*1d90*/  LEA R92, P1, R111, R2.reuse, 0x1 ;  /* 0x000000026f5c7211 */ /* 0x082fe400078208ff */
[----:B------:R-:W-:Y:S01]  /*1da0*/  LEA R98, P2, R99, R2, 0x1 ;  /* 0x0000000263627211 */ /* 0x000fe200078408ff */
[----:B------:R1:W5:Y:S01]  /*1db0*/  LDG.E.U16 R118, desc[UR4][R90.64] ;  /* 0x000000045a767981 */ /* 0x000362000c1e1500 */
[----:B------:R-:W-:-:S02]  /*1dc0*/  LEA.HI.X.SX32 R93, R111, R0, 0x1, P1 ;  /* 0x000000006f5d7211 */ /* 0x000fc400008f0eff */
[----:B--2---:R-:W-:Y:S02]  /*1dd0*/  LEA R97, R7, R111, 0x1 ;  /* 0x0000006f07617211 */ /* 0x004fe400078e08ff */
[----:B------:R-:W-:Y:S01]  /*1de0*/  LEA.HI.X.SX32 R99, R99, R0, 0x1, P2 ;  /* 0x0000000063637211 */ /* 0x000fe200010f0eff */
[----:B------:R-:W5:Y:S01]  /*1df0*/  LDG.E.U16 R123, desc[UR4][R92.64] ;  /* 0x000000045c7b7981 */ /* 0x000f62000c1e1500 */
[----:B------:R-:W-:Y:S01]  /*1e00*/  LEA R94, P1, R97, R2, 0x1 ;  /* 0x00000002615e7211 */ /* 0x000fe200078208ff */
[----:B------:R-:W-:Y:S02]  /*1e10*/  IMAD R101, R7, 0x2, R97 ;  /* 0x0000000207657824 */ /* 0x000fe400078e0261 */
[----:B------:R2:W5:Y:S01]  /*1e20*/  LDG.E.U16 R120, desc[UR4][R98.64] ;  /* 0x0000000462787981 */ /* 0x000562000c1e1500 */
[----:B------:R-:W-:Y:S01]  /*1e30*/  LEA.HI.X.SX32 R95, R97, R0, 0x1, P1 ;  /* 0x00000000615f7211 */ /* 0x000fe200008f0eff */
[----:B------:R-:W-:Y:S01]  /*1e40*/  IMAD R97, R7, 0x2, R101 ;  /* 0x0000000207617824 */ /* 0x000fe200078e0265 */
[----:B------:R-:W-:-:S03]  /*1e50*/  LEA R88, P1, R101, R2, 0x1 ;  /* 0x0000000265587211 */ /* 0x000fc600078208ff */
[----:B------:R3:W5:Y:S01]  /*1e60*/  LDG.E.U16 R125, desc[UR4][R94.64] ;  /* 0x000000045e7d7981 */ /* 0x000762000c1e1500 */
[----:B------:R-:W-:Y:S02]  /*1e70*/  LEA R111, R7, R97, 0x1 ;  /* 0x00000061076f7211 */ /* 0x000fe400078e08ff */
[----:B------:R-:W-:Y:S02]  /*1e80*/  LEA.HI.X.SX32 R89, R101, R0, 0x1, P1 ;  /* 0x0000000065597211 */ /* 0x000fe400008f0eff */
[-C--:B-1----:R-:W-:Y:S01]  /*1e90*/  LEA R90, P1, R111, R2.reuse, 0x1 ;  /* 0x000000026f5a7211 */ /* 0x082fe200078208ff */
[----:B--2---:R-:W-:Y:S01]  /*1ea0*/  IMAD R99, R7, 0x2, R111 ;  /* 0x0000000207637824 */ /* 0x004fe200078e026f */
[----:B------:R-:W-:Y:S01]  /*1eb0*/  LEA R96, P2, R97, R2, 0x1 ;  /* 0x0000000261607211 */ /* 0x000fe200078408ff */
[----:B------:R1:W5:Y:S01]  /*1ec0*/  LDG.E.U16 R122, desc[UR4][R88.64] ;  /* 0x00000004587a7981 */ /* 0x000362000c1e1500 */
[----:B------:R-:W-:Y:S01]  /*1ed0*/  LEA.HI.X.SX32 R91, R111, R0, 0x1, P1 ;  /* 0x000000006f5b7211 */ /* 0x000fe200008f0eff */
[----:B------:R-:W-:Y:S01]  /*1ee0*/  IMAD R101, R7, 0x2, R99 ;  /* 0x0000000207657824 */ /* 0x000fe200078e0263 */
[----:B------:R-:W-:-:S02]  /*1ef0*/  LEA R92, P1, R99, R2, 0x1 ;  /* 0x00000002635c7211 */ /* 0x000fc400078208ff */
[-C--:B------:R-:W-:Y:S01]  /*1f00*/  LEA.HI.X.SX32 R97, R97, R0.reuse, 0x1, P2 ;  /* 0x0000000061617211 */ /* 0x080fe200010f0eff */
[----:B------:R2:W5:Y:S01]  /*1f10*/  LDG.E.U16 R127, desc[UR4][R90.64] ;  /* 0x000000045a7f7981 */ /* 0x000562000c1e1500 */
[----:B------:R-:W-:Y:S02]  /*1f20*/  LEA.HI.X.SX32 R93, R99, R0, 0x1, P1 ;  /* 0x00000000635d7211 */ /* 0x000fe400008f0eff */
[----:B------:R-:W-:Y:S01]  /*1f30*/  LEA R99, R7, R101, 0x1 ;  /* 0x0000006507637211 */ /* 0x000fe200078e08ff */
[----:B------:R4:W5:Y:S01]  /*1f40*/  LDG.E.U16 R124, desc[UR4][R96.64] ;  /* 0x00000004607c7981 */ /* 0x000962000c1e1500 */
[----:B---3--:R-:W-:-:S03]  /*1f50*/  LEA R94, P1, R101, R2, 0x1 ;  /* 0x00000002655e7211 */ /* 0x008fc600078208ff */
[----:B------:R-:W-:Y:S01]  /*1f60*/  IMAD R111, R7, 0x2, R99 ;  /* 0x00000002076f7824 */ /* 0x000fe200078e0263 */
[----:B------:R-:W-:Y:S01]  /*1f70*/  LEA.HI.X.SX32 R95, R101, R0, 0x1, P1 ;  /* 0x00000000655f7211 */ /* 0x000fe200008f0eff */
[----:B------:R3:W5:Y:S02]  /*1f80*/  LDG.E.U16 R129, desc[UR4][R92.64] ;  /* 0x000000045c817981 */ /* 0x000764000c1e1500 */
[----:B-1----:R-:W-:Y:S01]  /*1f90*/  IMAD R89, R7, 0x2, R111 ;  /* 0x0000000207597824 */ /* 0x002fe200078e026f */
[C---:B------:R-:W-:Y:S01]  /*1fa0*/  LEA R100, P1, R111.reuse, R2, 0x1 ;  /* 0x000000026f647211 */ /* 0x040fe200078208ff */
[----:B------:R1:W5:Y:S03]  /*1fb0*/  LDG.E.U16 R126, desc[UR4][R94.64] ;  /* 0x000000045e7e7981 */ /* 0x000366000c1e1500 */
[----:B------:R-:W-:Y:S02]  /*1fc0*/  LEA.HI.X.SX32 R101, R111, R0, 0x1, P1 ;  /* 0x000000006f657211 */ /* 0x000fe400008f0eff */
[----:B--2---:R-:W-:-:S02]  /*1fd0*/  LEA R90, P1, R89, R2, 0x1 ;  /* 0x00000002595a7211 */ /* 0x004fc400078208ff */
[----:B----4-:R-:W-:Y:S01]  /*1fe0*/  LEA R97, R7, R89, 0x1 ;  /* 0x0000005907617211 */ /* 0x010fe200078e08ff */
[----:B------:R-:W5:Y:S01]  /*1ff0*/  LDG.E.U16 R131, desc[UR4][R100.64] ;  /* 0x0000000464837981 */ /* 0x000f62000c1e1500 */
[----:B------:R-:W-:-:S03]  /*2000*/  LEA.HI.X.SX32 R91, R89, R0, 0x1, P1 ;  /* 0x00000000595b7211 */ /* 0x000fc600008f0eff */
[----:B------:R-:W-:Y:S01]  /*2010*/  IMAD R89, R7, 0x2, R97 ;  /* 0x0000000207597824 */ /* 0x000fe200078e0261 */
[-C--:B------:R-:W-:Y:S01]  /*2020*/  LEA R98, P2, R99, R2.reuse, 0x1 ;  /* 0x0000000263627211 */ /* 0x080fe200078408ff */
[----:B------:R-:W5:Y:S01]  /*2030*/  LDG.E.U16 R133, desc[UR4][R90.64] ;  /* 0x000000045a857981 */ /* 0x000f62000c1e1500 */
[----:B------:R-:W-:Y:S01]  /*2040*/  LEA R112, P1, R97, R2, 0x1 ;  /* 0x0000000261707211 */ /* 0x000fe200078208ff */
[----:B---3--:R-:W-:Y:S01]  /*2050*/  IMAD R93, R7, 0x2, R89 ;  /* 0x00000002075d7824 */ /* 0x008fe200078e0259 */
[-C--:B------:R-:W-:Y:S02]  /*2060*/  LEA.HI.X.SX32 R99, R99, R0.reuse, 0x1, P2 ;  /* 0x0000000063637211 */ /* 0x080fe400010f0eff */
[----:B------:R-:W-:Y:S02]  /*2070*/  LEA.HI.X.SX32 R113, R97, R0, 0x1, P1 ;  /* 0x0000000061717211 */ /* 0x000fe400008f0eff */
[----:B------:R-:W-:Y:S01]  /*2080*/  LEA R97, R7, R93, 0x1 ;  /* 0x0000005d07617211 */ /* 0x000fe200078e08ff */
[----:B------:R2:W5:Y:S01]  /*2090*/  LDG.E.U16 R128, desc[UR4][R98.64] ;  /* 0x0000000462807981 */ /* 0x000562000c1e1500 */
[----:B-1----:R-:W-:-:S02]  /*20a0*/  LEA R94, P1, R93, R2, 0x1 ;  /* 0x000000025d5e7211 */ /* 0x002fc400078208ff */
[----:B------:R-:W-:Y:S01]  /*20b0*/  LEA R88, P2, R89, R2, 0x1 ;  /* 0x0000000259587211 */ /* 0x000fe200078408ff */
[----:B------:R-:W5:Y:S01]  /*20c0*/  LDG.E.U16 R112, desc[UR4][R112.64] ;  /* 0x0000000470707981 */ /* 0x000f62000c1e1500 */
[----:B--2---:R-:W-:Y:S01]  /*20d0*/  IMAD R99, R7, 0x2, R97 ;  /* 0x0000000207637824 */ /* 0x004fe200078e0261 */
[----:B------:R-:W-:-:S03]  /*20e0*/  LEA.HI.X.SX32 R95, R93, R0, 0x1, P1 ;  /* 0x000000005d5f7211 */ /* 0x000fc600008f0eff */
[----:B------:R-:W-:Y:S01]  /*20f0*/  IMAD R101, R7, 0x2, R99 ;  /* 0x0000000207657824 */ /* 0x000fe200078e0263 */
[----:B------:R-:W-:Y:S01]  /*2100*/  LEA.HI.X.SX32 R89, R89, R0, 0x1, P2 ;  /* 0x0000000059597211 */ /* 0x000fe200010f0eff */
[----:B------:R-:W5:Y:S01]  /*2110*/  LDG.E.U16 R135, desc[UR4][R94.64] ;  /* 0x000000045e877981 */ /* 0x000f62000c1e1500 */
[----:B------:R-:W-:Y:S02]  /*2120*/  LEA R92, P1, R97, R2, 0x1 ;  /* 0x00000002615c7211 */ /* 0x000fe400078208ff */
[----:B------:R-:W-:Y:S01]  /*2130*/  LEA R111, R7, R101, 0x1 ;  /* 0x00000065076f7211 */ /* 0x000fe200078e08ff */
[----:B------:R1:W5:Y:S01]  /*2140*/  LDG.E.U16 R130, desc[UR4][R88.64] ;  /* 0x0000000458827981 */ /* 0x000362000c1e1500 */
[----:B------:R-:W-:Y:S02]  /*2150*/  LEA.HI.X.SX32 R93, R97, R0, 0x1, P1 ;  /* 0x00000000615d7211 */ /* 0x000fe400008f0eff */
[-C--:B------:R-:W-:Y:S02]  /*2160*/  LEA R96, P1, R99, R2.reuse, 0x1 ;  /* 0x0000000263607211 */ /* 0x080fe400078208ff */
[----:B------:R-:W-:Y:S01]  /*2170*/  LEA R90, P2, R101, R2, 0x1 ;  /* 0x00000002655a7211 */ /* 0x000fe200078408ff */
[----:B------:R-:W5:Y:S01]  /*2180*/  LDG.E.U16 R137, desc[UR4][R92.64] ;  /* 0x000000045c897981 */ /* 0x000f62000c1e1500 */
[----:B------:R-:W-:Y:S01]  /*2190*/  LEA.HI.X.SX32 R97, R99, R0, 0x1, P1 ;  /* 0x0000000063617211 */ /* 0x000fe200008f0eff */
[----:B-1----:R-:W-:Y:S01]  /*21a0*/  IMAD R89, R7, 0x2, R111 ;  /* 0x0000000207597824 */ /* 0x002fe200078e026f */
[----:B------:R-:W-:-:S03]  /*21b0*/  LEA R98, P1, R111, R2, 0x1 ;  /* 0x000000026f627211 */ /* 0x000fc600078208ff */
[----:B------:R1:W5:Y:S01]  /*21c0*/  LDG.E.U16 R134, desc[UR4][R96.64] ;  /* 0x0000000460867981 */ /* 0x000362000c1e1500 */
[----:B------:R-:W-:Y:S01]  /*21d0*/  IMAD R95, R7, 0x2, R89 ;  /* 0x00000002075f7824 */ /* 0x000fe200078e0259 */
[----:B------:R-:W-:Y:S02]  /*21e0*/  LEA.HI.X.SX32 R99, R111, R0, 0x1, P1 ;  /* 0x000000006f637211 */ /* 0x000fe400008f0eff */
[----:B------:R-:W-:Y:S02]  /*21f0*/  LEA R88, P1, R89, R2, 0x1 ;  /* 0x0000000259587211 */ /* 0x000fe400078208ff */
[----:B------:R-:W-:Y:S01]  /*2200*/  LEA R111, R7, R95, 0x1 ;  /* 0x0000005f076f7211 */ /* 0x000fe200078e08ff */
[----:B------:R-:W5:Y:S01]  /*2210*/  LDG.E.U16 R139, desc[UR4][R98.64] ;  /* 0x00000004628b7981 */ /* 0x000f62000c1e1500 */
[-C--:B------:R-:W-:Y:S02]  /*2220*/  LEA.HI.X.SX32 R91, R101, R0.reuse, 0x1, P2 ;  /* 0x00000000655b7211 */ /* 0x080fe400010f0eff */
[----:B------:R-:W-:Y:S01]  /*2230*/  LEA.HI.X.SX32 R89, R89, R0, 0x1, P1 ;  /* 0x0000000059597211 */ /* 0x000fe200008f0eff */
[----:B------:R-:W-:Y:S01]  /*2240*/  IMAD R113, R7, 0x2, R111 ;  /* 0x0000000207717824 */ /* 0x000fe200078e026f */
[C---:B------:R-:W-:Y:S01]  /*2250*/  LEA R100, P1, R95.reuse, R2, 0x1 ;  /* 0x000000025f647211 */ /* 0x040fe200078208ff */
[----:B------:R2:W5:Y:S03]  /*2260*/  LDG.E.U16 R138, desc[UR4][R90.64] ;  /* 0x000000045a8a7981 */ /* 0x000566000c1e1500 */
[----:B------:R-:W-:Y:S01]  /*2270*/  LEA.HI.X.SX32 R101, R95, R0, 0x1, P1 ;  /* 0x000000005f657211 */ /* 0x000fe200008f0eff */
[----:B------:R-:W5:Y:S01]  /*2280*/  LDG.E.U16 R141, desc[UR4][R88.64] ;  /* 0x00000004588d7981 */ /* 0x000f62000c1e1500 */
[----:B-1----:R-:W-:-:S02]  /*2290*/  LEA R96, P1, R113, R2, 0x1 ;  /* 0x0000000271607211 */ /* 0x002fc400078208ff */
[----:B------:R-:W-:Y:S01]  /*22a0*/  LEA R92, P2, R111, R2, 0x1 ;  /* 0x000000026f5c7211 */ /* 0x000fe200078408ff */
[----:B------:R1:W5:Y:S01]  /*22b0*/  LDG.E.U16 R100, desc[UR4][R100.64] ;  /* 0x0000000464647981 */ /* 0x000362000c1e1500 */
[----:B--2---:R-:W-:Y:S01]  /*22c0*/  IMAD R91, R7, 0x2, R113 ;  /* 0x00000002075b7824 */ /* 0x004fe200078e0271 */
[----:B------:R-:W-:-:S04]  /*22d0*/  LEA.HI.X.SX32 R97, R113, R0, 0x1, P1 ;  /* 0x0000000071617211 */ /* 0x000fc800008f0eff */
[----:B------:R-:W-:Y:S01]  /*22e0*/  LEA R94, P1, R91, R2, 0x1 ;  /* 0x000000025b5e7211 */ /* 0x000fe200078208ff */
[----:B------:R-:W5:Y:S01]  /*22f0*/  LDG.E.U16 R143, desc[UR4][R96.64] ;  /* 0x00000004608f7981 */ /* 0x000f62000c1e1500 */
[----:B------:R-:W-:Y:S02]  /*2300*/  LEA R99, R7, R91, 0x1 ;  /* 0x0000005b07637211 */ /* 0x000fe400078e08ff */
[----:B------:R-:W-:-:S03]  /*2310*/  LEA.HI.X.SX32 R95, R91, R0, 0x1, P1 ;  /* 0x000000005b5f7211 */ /* 0x000fc600008f0eff */
[----:B------:R-:W-:Y:S01]  /*2320*/  IMAD R91, R7, 0x2, R99 ;  /* 0x00000002075b7824 */ /* 0x000fe200078e0263 */
[----:B------:R-:W-:Y:S01]  /*2330*/  LEA.HI.X.SX32 R93, R111, R0, 0x1, P2 ;  /* 0x000000006f5d7211 */ /* 0x000fe200010f0eff */
[----:B------:R-:W5:Y:S02]  /*2340*/  LDG.E.U16 R145, desc[UR4][R94.64] ;  /* 0x000000045e917981 */ /* 0x000f64000c1e1500 */
[----:B------:R-:W-:Y:S01]  /*2350*/  IMAD R111, R7, 0x2, R91 ;  /* 0x00000002076f7824 */ /* 0x000fe200078e025b */
[-C--:B------:R-:W-:Y:S01]  /*2360*/  LEA R98, P1, R99, R2.reuse, 0x1 ;  /* 0x0000000263627211 */ /* 0x080fe200078208ff */
[----:B------:R2:W5:Y:S03]  /*2370*/  LDG.E.U16 R140, desc[UR4][R92.64] ;  /* 0x000000045c8c7981 */ /* 0x000566000c1e1500 */
[----:B-1----:R-:W-:Y:S02]  /*2380*/  LEA R101, R7, R111, 0x1 ;  /* 0x0000006f07657211 */ /* 0x002fe400078e08ff */
[----:B------:R-:W-:-:S02]  /*2390*/  LEA R88, P2, R91, R2, 0x1 ;  /* 0x000000025b587211 */ /* 0x000fc400078408ff */
[----:B------:R-:W-:Y:S01]  /*23a0*/  LEA.HI.X.SX32 R99, R99, R0, 0x1, P1 ;  /* 0x0000000063637211 */ /* 0x000fe200008f0eff */
[----:B------:R-:W-:Y:S01]  /*23b0*/  IMAD R113, R7, 0x2, R101 ;  /* 0x0000000207717824 */ /* 0x000fe200078e0265 */
[----:B------:R-:W-:Y:S02]  /*23c0*/  LEA R90, P1, R111, R2, 0x1 ;  /* 0x000000026f5a7211 */ /* 0x000fe400078208ff */
[-C--:B------:R-:W-:Y:S01]  /*23d0*/  LEA.HI.X.SX32 R89, R91, R0.reuse, 0x1, P2 ;  /* 0x000000005b597211 */ /* 0x080fe200010f0eff */
[----:B------:R-:W-:Y:S01]  /*23e0*/  IMAD R7, R7, 0x2, R113 ;  /* 0x0000000207077824 */ /* 0x000fe200078e0271 */
[----:B------:R-:W-:Y:S01]  /*23f0*/  LEA.HI.X.SX32 R91, R111, R0, 0x1, P1 ;  /* 0x000000006f5b7211 */ /* 0x000fe200008f0eff */
[----:B------:R1:W5:Y:S01]  /*2400*/  LDG.E.U16 R98, desc[UR4][R98.64] ;  /* 0x0000000462627981 */ /* 0x000362000c1e1500 */
[-C--:B--2---:R-:W-:Y:S02]  /*2410*/  LEA R92, P1, R101, R2.reuse, 0x1 ;  /* 0x00000002655c7211 */ /* 0x084fe400078208ff */
[----:B------:R-:W-:Y:S01]  /*2420*/  LEA R96, P2, R113, R2, 0x1 ;  /* 0x0000000271607211 */ /* 0x000fe200078408ff */
[----:B------:R1:W5:Y:S01]  /*2430*/  LDG.E.U16 R88, desc[UR4][R88.64] ;  /* 0x0000000458587981 */ /* 0x000362000c1e1500 */
[----:B------:R-:W-:-:S02]  /*2440*/  LEA.HI.X.SX32 R93, R101, R0, 0x1, P1 ;  /* 0x00000000655d7211 */ /* 0x000fc400008f0eff */
[----:B------:R-:W-:Y:S01]  /*2450*/  LEA R94, P1, R7, R2, 0x1 ;  /* 0x00000002075e7211 */ /* 0x000fe200078208ff */
[----:B------:R1:W5:Y:S01]  /*2460*/  LDG.E.U16 R91, desc[UR4][R90.64] ;  /* 0x000000045a5b7981 */ /* 0x000362000c1e1500 */
[-C--:B------:R-:W-:Y:S02]  /*2470*/  LEA.HI.X.SX32 R97, R113, R0.reuse, 0x1, P2 ;  /* 0x0000000071617211 */ /* 0x080fe400010f0eff */
[----:B------:R-:W-:Y:S01]  /*2480*/  LEA.HI.X.SX32 R95, R7, R0, 0x1, P1 ;  /* 0x00000000075f7211 */ /* 0x000fe200008f0eff */
[----:B------:R1:W5:Y:S01]  /*2490*/  LDG.E.U16 R93, desc[UR4][R92.64] ;  /* 0x000000045c5d7981 */ /* 0x000362000c1e1500 */
[--C-:B------:R-:W-:Y:S02]  /*24a0*/  SHF.R.U32.HI R0, RZ, 0x5, R142.reuse ;  /* 0x00000005ff007819 */ /* 0x100fe4000001168e */
[----:B------:R-:W-:Y:S01]  /*24b0*/  SHF.R.S32.HI R7, RZ, 0x6, R142 ;  /* 0x00000006ff077819 */ /* 0x000fe2000001148e */
[----:B------:R1:W5:Y:S01]  /*24c0*/  LDG.E.U16 R96, desc[UR4][R96.64] ;  /* 0x0000000460607981 */ /* 0x000362000c1e1500 */
[----:B------:R-:W-:-:S02]  /*24d0*/  R2UR UR38, R0 ;  /* 0x00000000002672ca */ /* 0x000fc400000e0000 */
[----:B------:R-:W-:Y:S01]  /*24e0*/  LOP3.LUT R0, R142, 0x3f, RZ, 0xc0, !PT ;  /* 0x0000003f8e007812 */ /* 0x000fe200078ec0ff */
[----:B------:R1:W5:Y:S01]  /*24f0*/  LDG.E.U16 R94, desc[UR4][R94.64] ;  /* 0x000000045e5e7981 */ /* 0x000362000c1e1500 */
[----:B------:R-:W-:Y:S02]  /*2500*/  SGXT R7, R7, 0x1 ;  /* 0x000000010707781a */ /* 0x000fe40000000200 */
[----:B------:R-:W-:Y:S02]  /*2510*/  SHF.L.U32 R0, R0, 0x1, RZ ;  /* 0x0000000100007819 */ /* 0x000fe400000006ff */
[----:B0-----:R-:W-:Y:S02]  /*2520*/  R2UR UR67, R110 ;  /* 0x000000006e4372ca */ /* 0x001fe400000e0000 */
[----:B------:R-:W-:Y:S01]  /*2530*/  LOP3.LUT R132, R0, 0x90, R7, 0x78, !PT ;  /* 0x0000009000847812 */ /* 0x000fe200078e7807 */
[----:B------:R-:W-:-:S12]  /*2540*/  @P0 BRA `(.L_x_5) ;  /* 0x0000000000180947 */ /* 0x000fd80003800000 */
[----:B------:R-:W-:Y:S01]  /*2550*/  ELECT P1, URZ, PT ;  /* 0x0000000000ff782f */ /* 0x000fe20003820000 */
[----:B------:R-:W-:Y:S01]  /*2560*/  IMAD.MOV.U32 R2, RZ, RZ, 0x1 ;  /* 0x00000001ff027424 */ /* 0x000fe200078e00ff */
[----:B------:R-:W-:Y:S01]  /*2570*/  UMOV UR6, 0x40 ;  /* 0x0000004000067882 */ /* 0x000fe20000000000 */
[----:B------:R-:W-:Y:S01]  /*2580*/  UVIRTCOUNT.DEALLOC.SMPOOL 0x80 ;  /* 0x000000800000784c */ /* 0x000fe20000000000 */
[----:B------:R-:W-:-:S09]  /*2590*/  ULEA UR6, UR8, UR6, 0x18 ;  /* 0x0000000608067291 */ /* 0x000fd2000f8ec0ff */
[----:B------:R0:W-:Y:S03]  /*25a0*/  @P1 STS.U8 [UR6], R2 ;  /* 0x00000002ff001988 */ /* 0x0001e60008000006 */
.L_x_5:
[----:B-----5:R2:W-:Y:S01]  /*25b0*/  STS.U16 [R132+UR66], R3 ;  /* 0x0000000384007988 */ /* 0x0205e20008000442 */
[----:B0-----:R-:W-:Y:S01]  /*25c0*/  LOP3.LUT R2, R132, 0x20, RZ, 0x3c, !PT ;  /* 0x0000002084027812 */ /* 0x001fe200078e3cff */
[----:B------:R-:W0:Y:S01]  /*25d0*/  LDC R7, c[0x0][0x3c8] ;  /* 0x0000f200ff077b82 */ /* 0x000e220000000800 */
[----:B------:R-:W-:Y:S01]  /*25e0*/  USHF.L.U32 UR6, UR38, 0x15, URZ ;  /* 0x0000001526067899 */ /* 0x000fe200080006ff */
[----:B------:R-:W-:Y:S01]  /*25f0*/  STS.U16 [R132+UR66+0x400], R9 ;  /* 0x0004000984007988 */ /* 0x000fe20008000442 */
[----:B------:R-:W-:Y:S01]  /*2600*/  LOP3.LUT P1, RZ, R142, 0x7f, RZ, 0xc0, !PT ;  /* 0x0000007f8eff7812 */ /* 0x000fe2000782c0ff */
[----:B------:R-:W-:Y:S01]  /*2610*/  UMOV UR8, 0x1 ;  /* 0x0000000100087882 */ /* 0x000fe20000000000 */
[----:B------:R-:W-:Y:S01]  /*2620*/  ULOP3.LUT UR6, UR6, 0x600000, URZ, 0xc0, !UPT ;  /* 0x0060000006067892 */ /* 0x000fe2000f8ec0ff */
[----:B------:R-:W-:Y:S01]  /*2630*/  STS.U16 [R132+UR66+0x800], R13 ;  /* 0x0008000d84007988 */ /* 0x000fe20008000442 */
[----:B------:R-:W-:Y:S01]  /*2640*/  UIADD3 UR69, UPT, UPT, UR66, 0x14000, URZ ;  /* 0x0001400042457890 */ /* 0x000fe2000fffe0ff */
[----:B--2---:R-:W-:Y:S01]  /*2650*/  LOP3.LUT R3, R132, 0x40, RZ, 0x3c, !PT ;  /* 0x0000004084037812 */ /* 0x004fe200078e3cff */
[----:B------:R-:W-:Y:S01]  /*2660*/  UIADD3 UR68, UPT, UPT, UR67, UR6, URZ ;  /* 0x0000000643447290 */ /* 0x000fe2000fffe0ff */
[----:B------:R-:W-:Y:S01]  /*2670*/  STS.U16 [R132+UR66+0xc00], R17 ;  /* 0x000c001184007988 */ /* 0x000fe20008000442 */
[----:B-1----:R-:W1:Y:S01]  /*2680*/  LDC R95, c[0x0][0x3c4] ;  /* 0x0000f100ff5f7b82 */ /* 0x002e620000000800 */
[----:B------:R-:W2:Y:S02]  /*2690*/  LDCU UR9, c[0x0][0x3f0] ;  /* 0x00007e00ff0977ac */ /* 0x000ea40008000800 */
[----:B------:R-:W-:Y:S02]  /*26a0*/  STS.U16 [R132+UR66+0x1000], R21 ;  /* 0x0010001584007988 */ /* 0x000fe40008000442 */
[----:B------:R-:W-:Y:S01]  /*26b0*/  VOTEU.ALL UP0, P1 ;  /* 0x0000000000ff7886 */ /* 0x000fe20000800000 */
[----:B------:R-:W-:Y:S01]  /*26c0*/  VOTEU.ALL UP1, P1 ;  /* 0x0000000000ff7886 */ /* 0x000fe20000820000 */
[----:B------:R-:W-:Y:S01]  /*26d0*/  STS.U16 [R132+UR66+0x1400], R25 ;  /* 0x0014001984007988 */ /* 0x000fe20008000442 */
[----:B------:R-:W3:Y:S01]  /*26e0*/  LDC R92, c[0x0][0x3c4] ;  /* 0x0000f100ff5c7b82 */ /* 0x000ee20000000800 */
[----:B------:R-:W4:Y:S01]  /*26f0*/  LDCU UR60, c[0x0][0x3d4] ;  /* 0x00007a80ff3c77ac */ /* 0x000f220008000800 */
[----:B------:R-:W-:-:S04]  /*2700*/  @!UP0 UIADD3 UR6, UPT, UPT, -UR8, 0x100000, URZ ;  /* 0x0010000008068890 */ /* 0x000fc8000fffe1ff */
[----:B------:R-:W-:Y:S02]  /*2710*/  @!UP0 USHF.L.U32 UR7, UR6, 0xb, URZ ;  /* 0x0000000b06078899 */ /* 0x000fe400080006ff */
[----:B------:R-:W-:Y:S01]  /*2720*/  @!UP0 USHF.L.U32 UR6, UR6, 0x1, URZ ;  /* 0x0000000106068899 */ /* 0x000fe200080006ff */
[----:B------:R-:W-:Y:S04]  /*2730*/  STS.U16 [R132+UR66+0x1800], R29 ;  /* 0x0018001d84007988 */ /* 0x000fe80008000442 */
[----:B------:R-:W-:Y:S01]  /*2740*/  STS.U16 [R132+UR66+0x1c00], R33 ;  /* 0x001c002184007988 */ /* 0x000fe20008000442 */
[----:B------:R-:W0:Y:S03]  /*2750*/  LDC R89, c[0x0][0x3c4] ;  /* 0x0000f100ff597b82 */ /* 0x000e260000000800 */
[----:B------:R-:W-:Y:S04]  /*2760*/  STS.U16 [R132+UR66+0x2000], R37 ;  /* 0x0020002584007988 */ /* 0x000fe80008000442 */
[----:B------:R-:W-:Y:S01]  /*2770*/  STS.U16 [R132+UR66+0x2400], R41 ;  /* 0x0024002984007988 */ /* 0x000fe20008000442 */
[----:B------:R-:W0:Y:S03]  /*2780*/  LDC R90, c[0x0][0x3c4] ;  /* 0x0000f100ff5a7b82 */ /* 0x000e260000000800 */
[----:B------:R-:W-:Y:S04]  /*2790*/  STS.U16 [R132+UR66+0x2800], R45 ;  /* 0x0028002d84007988 */ /* 0x000fe80008000442 */
[----:B------:R-:W-:Y:S04]  /*27a0*/  STS.U16 [R132+UR66+0x2c00], R49 ;  /* 0x002c003184007988 */ /* 0x000fe80008000442 */
[----:B------:R1:W-:Y:S04]  /*27b0*/  STS.U16 [R132+UR66+0x3000], R53 ;  /* 0x0030003584007988 */ /* 0x0003e80008000442 */
[----:B------:R-:W-:Y:S04]  /*27c0*/  STS.U16 [R132+UR66+0x3400], R57 ;  /* 0x0034003984007988 */ /* 0x000fe80008000442 */
[----:B------:R2:W-:Y:S01]  /*27d0*/  STS.U16 [R132+UR66+0x3800], R61 ;  /* 0x0038003d84007988 */ /* 0x0005e20008000442 */
[----:B-1----:R-:W1:Y:S03]  /*27e0*/  LDC R53, c[0x0][0x3c4] ;  /* 0x0000f100ff357b82 */ /* 0x002e660000000800 */
[----:B------:R3:W-:Y:S04]  /*27f0*/  STS.U16 [R132+UR66+0x3c00], R65 ;  /* 0x003c004184007988 */ /* 0x0007e80008000442 */
[----:B------:R-:W-:Y:S01]  /*2800*/  STS.U16 [R132+UR66+0x4000], R69 ;  /* 0x0040004584007988 */ /* 0x000fe20008000442 */
[----:B--2---:R-:W2:Y:S03]  /*2810*/  LDC R61, c[0x0][0x3c4] ;  /* 0x0000f100ff3d7b82 */ /* 0x004ea60000000800 */
[----:B------:R-:W-:Y:S04]  /*2820*/  STS.U16 [R132+UR66+0x4400], R73 ;  /* 0x0044004984007988 */ /* 0x000fe80008000442 */
[----:B------:R4:W-:Y:S01]  /*2830*/  STS.U16 [R132+UR66+0x4800], R77 ;  /* 0x0048004d84007988 */ /* 0x0009e20008000442 */
[----:B---3--:R-:W3:Y:S03]  /*2840*/  LDC R65, c[0x0][0x3c4] ;  /* 0x0000f100ff417b82 */ /* 0x008ee60000000800 */
[----:B------:R0:W-:Y:S04]  /*2850*/  STS.U16 [R132+UR66+0x4c00], R81 ;  /* 0x004c005184007988 */ /* 0x0001e80008000442 */
[----:B------:R-:W-:Y:S01]  /*2860*/  STS.U16 [R132+UR66+0x5000], R85 ;  /* 0x0050005584007988 */ /* 0x000fe20008000442 */
[----:B----4-:R-:W4:Y:S03]  /*2870*/  LDC R77, c[0x0][0x3c4] ;  /* 0x0000f100ff4d7b82 */ /* 0x010f260000000800 */
[----:B------:R-:W-:Y:S04]  /*2880*/  STS.U16 [R132+UR66+0x5400], R103 ;  /* 0x0054006784007988 */ /* 0x000fe80008000442 */
[----:B------:R-:W-:Y:S01]  /*2890*/  STS.U16 [R132+UR66+0x5800], R107 ;  /* 0x0058006b84007988 */ /* 0x000fe20008000442 */
[----:B0-----:R-:W0:Y:S03]  /*28a0*/  LDC R81, c[0x0][0x3c4] ;  /* 0x0000f100ff517b82 */ /* 0x001e260000000800 */
[----:B------:R-:W-:Y:S04]  /*28b0*/  STS.U16 [R132+UR66+0x5c00], R115 ;  /* 0x005c007384007988 */ /* 0x000fe80008000442 */
[----:B------:R-:W-:Y:S04]  /*28c0*/  STS.U16 [R132+UR66+0x6000], R119 ;  /* 0x0060007784007988 */ /* 0x000fe80008000442 */
[----:B------:R-:W-:Y:S04]  /*28d0*/  STS.U16 [R132+UR66+0x6400], R123 ;  /* 0x0064007b84007988 */ /* 0x000fe80008000442 */
[----:B------:R-:W-:Y:S04]  /*28e0*/  STS.U16 [R132+UR66+0x6800], R127 ;  /* 0x0068007f84007988 */ /* 0x000fe80008000442 */
[----:B------:R-:W-:Y:S04]  /*28f0*/  STS.U16 [R132+UR66+0x6c00], R131 ;  /* 0x006c008384007988 */ /* 0x000fe80008000442 */
[----:B------:R-:W-:Y:S04]  /*2900*/  STS.U16 [R132+UR66+0x7000], R135 ;  /* 0x0070008784007988 */ /* 0x000fe80008000442 */
[----:B------:R-:W-:Y:S04]  /*2910*/  STS.U16 [R132+UR66+0x7400], R139 ;  /* 0x0074008b84007988 */ /* 0x000fe80008000442 */
[----:B------:R-:W-:Y:S04]  /*2920*/  STS.U16 [R132+UR66+0x7800], R143 ;  /* 0x0078008f84007988 */ /* 0x000fe80008000442 */
[----:B------:R-:W-:Y:S01]  /*2930*/  STS.U16 [R132+UR66+0x7c00], R91 ;  /* 0x007c005b84007988 */ /* 0x000fe20008000442 */
[----:B------:R-:W-:Y:S01]  /*2940*/  STTM.16dp32bit_t0_t15.x128 tmem[UR68], RZ ;  /* 0x000000ff000079ed */ /* 0x000fe20008b80044 */
[----:B------:R-:W-:Y:S02]  /*2950*/  STTM.16dp32bit_t16_t31.x128 tmem[UR68+0x80], RZ ;  /* 0x000080ff000079ed */ /* 0x000fe40008ba0044 */
[----:B------:R0:W-:Y:S01]  /*2960*/  STS.U16 [R2+UR66+0x100], R5 ;  /* 0x0001000502007988 */ /* 0x0001e20008000442 */
[----:B--2---:R-:W-:Y:S01]  /*2970*/  IMAD.SHL.U32 R61, R61, 0x10, RZ ;  /* 0x000000103d3d7824 */ /* 0x004fe200078e00ff */
[----:B------:R-:W2:Y:S02]  /*2980*/  LDC R69, c[0x0][0x3c4] ;  /* 0x0000f100ff457b82 */ /* 0x000ea40000000800 */
[----:B------:R1:W-:Y:S04]  /*2990*/  STS.U16 [R2+UR66+0x500], R11 ;  /* 0x0005000b02007988 */ /* 0x0003e80008000442 */
[----:B------:R-:W-:Y:S01]  /*29a0*/  STS.U16 [R2+UR66+0x900], R15 ;  /* 0x0009000f02007988 */ /* 0x000fe20008000442 */
[----:B0-----:R-:W-:Y:S01]  /*29b0*/  LOP3.LUT R5, R132, 0x60, RZ, 0x3c, !PT ;  /* 0x0000006084057812 */ /* 0x001fe200078e3cff */
[----:B------:R-:W0:Y:S02]  /*29c0*/  LDC R57, c[0x0][0x3c4] ;  /* 0x0000f100ff397b82 */ /* 0x000e240000000800 */
[----:B------:R-:W-:Y:S01]  /*29d0*/  STS.U16 [R2+UR66+0xd00], R19 ;  /* 0x000d001302007988 */ /* 0x000fe20008000442 */
[----:B----4-:R-:W-:-:S02]  /*29e0*/  IMAD R77, R77, 0x19, RZ ;  /* 0x000000194d4d7824 */ /* 0x010fc400078e02ff */
[----:B-1----:R-:W-:Y:S01]  /*29f0*/  IMAD R11, R95, 0x3, RZ ;  /* 0x000000035f0b7824 */ /* 0x002fe200078e02ff */
[----:B------:R-:W-:Y:S02]  /*2a00*/  STS.U16 [R2+UR66+0x1100], R23 ;  /* 0x0011001702007988 */ /* 0x000fe40008000442 */
[----:B------:R-:W1:Y:S02]  /*2a10*/  LDC R85, c[0x0][0x3c4] ;  /* 0x0000f100ff557b82 */ /* 0x000e640000000800 */
[----:B------:R-:W-:Y:S04]  /*2a20*/  STS.U16 [R2+UR66+0x1500], R27 ;  /* 0x0015001b02007988 */ /* 0x000fe80008000442 */
[----:B------:R-:W-:Y:S02]  /*2a30*/  STS.U16 [R2+UR66+0x1900], R31 ;  /* 0x0019001f02007988 */ /* 0x000fe40008000442 */
[----:B------:R-:W4:Y:S02]  /*2a40*/  LDC R73, c[0x0][0x3c4] ;  /* 0x0000f100ff497b82 */ /* 0x000f240000000800 */
[----:B------:R-:W-:Y:S04]  /*2a50*/  STS.U16 [R2+UR66+0x1d00], R35 ;  /* 0x001d002302007988 */ /* 0x000fe80008000442 */
[----:B------:R-:W-:Y:S01]  /*2a60*/  STS.U16 [R2+UR66+0x2100], R39 ;  /* 0x0021002702007988 */ /* 0x000fe20008000442 */
[----:B---3--:R-:W-:-:S02]  /*2a70*/  IMAD R65, R65, 0x12, RZ ;  /* 0x0000001241417824 */ /* 0x008fc400078e02ff */
[----:B------:R-:W-:Y:S01]  /*2a80*/  IMAD R53, R53, 0xb, RZ ;  /* 0x0000000b35357824 */ /* 0x000fe200078e02ff */
[----:B------:R-:W-:Y:S01]  /*2a90*/  STS.U16 [R2+UR66+0x2500], R43 ;  /* 0x0025002b02007988 */ /* 0x000fe20008000442 */
[----:B------:R-:W-:Y:S01]  /*2aa0*/  IMAD R81, R81, 0x1b, RZ ;  /* 0x0000001b51517824 */ /* 0x000fe200078e02ff */
[----:B------:R-:W-:Y:S01]  /*2ab0*/  PRMT R33, RZ, 0x7610, R33 ;  /* 0x00007610ff217816 */ /* 0x000fe20000000021 */
[----:B------:R-:W3:Y:S01]  /*2ac0*/  LDC R91, c[0x0][0x3c4] ;  /* 0x0000f100ff5b7b82 */ /* 0x000ee20000000800 */
[----:B------:R-:W-:Y:S04]  /*2ad0*/  STS.U16 [R2+UR66+0x2900], R47 ;  /* 0x0029002f02007988 */ /* 0x000fe80008000442 */
[----:B------:R2:W-:Y:S04]  /*2ae0*/  STS.U16 [R2+UR66+0x2d00], R51 ;  /* 0x002d003302007988 */ /* 0x0005e80008000442 */
[----:B------:R0:W-:Y:S04]  /*2af0*/  STS.U16 [R2+UR66+0x3100], R55 ;  /* 0x0031003702007988 */ /* 0x0001e80008000442 */
[----:B------:R-:W-:Y:S01]  /*2b00*/  STS.U16 [R2+UR66+0x3500], R59 ;  /* 0x0035003b02007988 */ /* 0x000fe20008000442 */
[----:B--2---:R-:W2:Y:S03]  /*2b10*/  LDC R51, c[0x0][0x3c4] ;  /* 0x0000f100ff337b82 */ /* 0x004ea60000000800 */
[----:B------:R1:W-:Y:S04]  /*2b20*/  STS.U16 [R2+UR66+0x3900], R63 ;  /* 0x0039003f02007988 */ /* 0x0003e80008000442 */
[----:B------:R-:W-:Y:S01]  /*2b30*/  STS.U16 [R2+UR66+0x3d00], R67 ;  /* 0x003d004302007988 */ /* 0x000fe20008000442 */
[----:B0-----:R-:W0:Y:S03]  /*2b40*/  LDC R55, c[0x0][0x3c4] ;  /* 0x0000f100ff377b82 */ /* 0x001e260000000800 */
[----:B------:R-:W-:Y:S04]  /*2b50*/  STS.U16 [R2+UR66+0x4100], R71 ;  /* 0x0041004702007988 */ /* 0x000fe80008000442 */
[----:B------:R4:W-:Y:S01]  /*2b60*/  STS.U16 [R2+UR66+0x4500], R75 ;  /* 0x0045004b02007988 */ /* 0x0009e20008000442 */
[----:B-1----:R-:W1:Y:S03]  /*2b70*/  LDC R63, c[0x0][0x3c4] ;  /* 0x0000f100ff3f7b82 */ /* 0x002e660000000800 */
[----:B------:R3:W-:Y:S04]  /*2b80*/  STS.U16 [R2+UR66+0x4900], R79 ;  /* 0x0049004f02007988 */ /* 0x0007e80008000442 */
[----:B------:R0:W-:Y:S01]  /*2b90*/  STS.U16 [R2+UR66+0x4d00], R83 ;  /* 0x004d005302007988 */ /* 0x0001e20008000442 */
[----:B----4-:R-:W4:Y:S03]  /*2ba0*/  LDC R75, c[0x0][0x3c4] ;  /* 0x0000f100ff4b7b82 */ /* 0x010f260000000800 */
[----:B------:R-:W-:Y:S04]  /*2bb0*/  STS.U16 [R2+UR66+0x5100], R87 ;  /* 0x0051005702007988 */ /* 0x000fe80008000442 */
[----:B------:R-:W-:Y:S01]  /*2bc0*/  STS.U16 [R2+UR66+0x5500], R105 ;  /* 0x0055006902007988 */ /* 0x000fe20008000442 */
[----:B---3--:R-:W3:Y:S03]  /*2bd0*/  LDC R79, c[0x0][0x3c4] ;  /* 0x0000f100ff4f7b82 */ /* 0x008ee60000000800 */
[----:B------:R-:W-:Y:S04]  /*2be0*/  STS.U16 [R2+UR66+0x5900], R109 ;  /* 0x0059006d02007988 */ /* 0x000fe80008000442 */
[----:B------:R-:W-:Y:S01]  /*2bf0*/  STS.U16 [R2+UR66+0x5d00], R117 ;  /* 0x005d007502007988 */ /* 0x000fe20008000442 */
[----:B------:R-:W1:Y:S03]  /*2c00*/  LDC R67, c[0x0][0x3c4] ;  /* 0x0000f100ff437b82 */ /* 0x000e660000000800 */
[----:B------:R-:W-:Y:S04]  /*2c10*/  STS.U16 [R2+UR66+0x6100], R121 ;  /* 0x0061007902007988 */ /* 0x000fe80008000442 */
[----:B------:R-:W-:Y:S04]  /*2c20*/  STS.U16 [R2+UR66+0x6500], R125 ;  /* 0x0065007d02007988 */ /* 0x000fe80008000442 */
[----:B------:R-:W-:Y:S04]  /*2c30*/  STS.U16 [R2+UR66+0x6900], R129 ;  /* 0x0069008102007988 */ /* 0x000fe80008000442 */
[----:B------:R-:W-:Y:S04]  /*2c40*/  STS.U16 [R2+UR66+0x6d00], R133 ;  /* 0x006d008502007988 */ /* 0x000fe80008000442 */
[----:B------:R-:W-:Y:S04]  /*2c50*/  STS.U16 [R2+UR66+0x7100], R137 ;  /* 0x0071008902007988 */ /* 0x000fe80008000442 */
[----:B------:R-:W-:Y:S04]  /*2c60*/  STS.U16 [R2+UR66+0x7500], R141 ;  /* 0x0075008d02007988 */ /* 0x000fe80008000442 */
[----:B------:R-:W-:Y:S04]  /*2c70*/  STS.U16 [R2+UR66+0x7900], R145 ;  /* 0x0079009102007988 */ /* 0x000fe80008000442 */
[----:B------:R2:W-:Y:S01]  /*2c80*/  STS.U16 [R2+UR66+0x7d00], R93 ;  /* 0x007d005d02007988 */ /* 0x0005e20008000442 */
[----:B----4-:R-:W-:Y:S01]  /*2c90*/  IMAD R75, R75, 0x18, RZ ;  /* 0x000000184b4b7824 */ /* 0x010fe200078e02ff */
[----:B0-----:R-:W0:Y:S02]  /*2ca0*/  LDC R83, c[0x0][0x3c4] ;  /* 0x0000f100ff537b82 */ /* 0x001e240000000800 */
[----:B------:R4:W-:Y:S04]  /*2cb0*/  STS.U16 [R3+UR66+0x2e00], R48 ;  /* 0x002e003003007988 */ /* 0x0009e80008000442 */
[----:B------:R-:W-:Y:S02]  /*2cc0*/  STS.U16 [R3+UR66+0x7200], R134 ;  /* 0x0072008603007988 */ /* 0x000fe40008000442 */
[----:B--2---:R-:W2:Y:S02]  /*2cd0*/  LDC R93, c[0x0][0x3c4] ;  /* 0x0000f100ff5d7b82 */ /* 0x004ea40000000800 */
[----:B------:R1:W-:Y:S04]  /*2ce0*/  STS.U16 [R3+UR66+0x200], R4 ;  /* 0x0002000403007988 */ /* 0x0003e80008000442 */
[----:B------:R-:W-:Y:S02]  /*2cf0*/  STS.U16 [R3+UR66+0x600], R8 ;  /* 0x0006000803007988 */ /* 0x000fe40008000442 */
[----:B----4-:R-:W4:Y:S02]  /*2d00*/  LDC.64 R48, c[0x0][0x3c0] ;  /* 0x0000f000ff307b82 */ /* 0x010f240000000a00 */
[----:B------:R-:W-:Y:S01]  /*2d10*/  STS.U16 [R3+UR66+0xa00], R12 ;  /* 0x000a000c03007988 */ /* 0x000fe20008000442 */
[----:B-1----:R-:W-:-:S03]  /*2d20*/  LOP3.LUT R4, R142, 0x7f, RZ, 0xc0, !PT ;  /* 0x0000007f8e047812 */ /* 0x002fc600078ec0ff */
[----:B------:R-:W-:Y:S02]  /*2d30*/  STS.U16 [R3+UR66+0xe00], R16 ;  /* 0x000e001003007988 */ /* 0x000fe40008000442 */
[----:B------:R-:W1:Y:S01]  /*2d40*/  LDC.64 R134, c[0x0][0x388] ;  /* 0x0000e200ff867b82 */ /* 0x000e620000000a00 */
[----:B------:R-:W-:Y:S01]  /*2d50*/  IMAD R4, R4, R7, RZ ;  /* 0x0000000704047224 */ /* 0x000fe200078e02ff */
[----:B------:R-:W-:Y:S04]  /*2d60*/  STS.U16 [R3+UR66+0x1200], R20 ;  /* 0x0012001403007988 */ /* 0x000fe80008000442 */
[----:B------:R-:W-:Y:S02]  /*2d70*/  STS.U16 [R3+UR66+0x1600], R24 ;  /* 0x0016001803007988 */ /* 0x000fe40008000442 */
[----:B------:R-:W0:Y:S02]  /*2d80*/  LDC R71, c[0x0][0x3c4] ;  /* 0x0000f100ff477b82 */ /* 0x000e240000000800 */
[----:B------:R-:W-:Y:S04]  /*2d90*/  STS.U16 [R3+UR66+0x1a00], R28 ;  /* 0x001a001c03007988 */ /* 0x000fe80008000442 */
[----:B------:R-:W-:Y:S01]  /*2da0*/  STS.U16 [R3+UR66+0x1e00], R32 ;  /* 0x001e002003007988 */ /* 0x000fe20008000442 */
[----:B------:R-:W-:Y:S01]  /*2db0*/  IMAD R63, R63, 0x11, RZ ;  /* 0x000000113f3f7824 */ /* 0x000fe200078e02ff */
[----:B------:R-:W-:Y:S01]  /*2dc0*/  SHF.L.U32 R95, R95, 0x1, RZ ;  /* 0x000000015f5f7819 */ /* 0x000fe200000006ff */
[----:B------:R-:W0:Y:S01]  /*2dd0*/  LDC R59, c[0x0][0x3c4] ;  /* 0x0000f100ff3b7b82 */ /* 0x000e220000000800 */
[----:B------:R-:W-:Y:S04]  /*2de0*/  STS.U16 [R3+UR66+0x2200], R36 ;  /* 0x0022002403007988 */ /* 0x000fe80008000442 */
[----:B------:R-:W-:Y:S01]  /*2df0*/  STS.U16 [R3+UR66+0x2600], R40 ;  /* 0x0026002803007988 */ /* 0x000fe20008000442 */
[----:B------:R-:W-:-:S02]  /*2e00*/  IMAD R51, R51, 0xa, RZ ;  /* 0x0000000a33337824 */ /* 0x000fc400078e02ff */
[----:B------:R-:W0:Y:S01]  /*2e10*/  LDC R87, c[0x0][0x3c4] ;  /* 0x0000f100ff577b82 */ /* 0x000e220000000800 */
        /* <DEDUP_REMOVED lines=19> */
[----:B------:R4:W-:Y:S04]  /*2f50*/  STS.U16 [R3+UR66+0x7e00], R96 ;  /* 0x007e006003007988 */ /* 0x0009e80008000442 */
[----:B------:R0:W-:Y:S04]  /*2f60*/  STS.U16 [R5+UR66+0x300], R6 ;  /* 0x0003000605007988 */ /* 0x0001e80008000442 */
[----:B------:R-:W-:Y:S01]  /*2f70*/  STS.U16 [R5+UR66+0x700], R10 ;  /* 0x0007000a05007988 */ /* 0x000fe20008000442 */
[----:B----4-:R-:W-:-:S03]  /*2f80*/  IMAD R3, R48, UR73, RZ ;  /* 0x0000004930037c24 */ /* 0x010fc6000f8e02ff */
[----:B------:R-:W-:Y:S02]  /*2f90*/  STS.U16 [R5+UR66+0xb00], R14 ;  /* 0x000b000e05007988 */ /* 0x000fe40008000442 */
[C---:B-1----:R-:W-:Y:S02]  /*2fa0*/  LEA R134, P2, R3.reuse, R134, 0x1 ;  /* 0x0000008603867211 */ /* 0x042fe400078408ff */
[----:B------:R-:W-:Y:S02]  /*2fb0*/  STS.U16 [R5+UR66+0xf00], R18 ;  /* 0x000f001205007988 */ /* 0x000fe40008000442 */
[----:B0-----:R-:W-:Y:S02]  /*2fc0*/  LEA.HI.X.SX32 R6, R3, R135, 0x1, P2 ;  /* 0x0000008703067211 */ /* 0x001fe400010f0eff */
[----:B------:R-:W-:Y:S01]  /*2fd0*/  STS.U16 [R5+UR66+0x1300], R22 ;  /* 0x0013001605007988 */ /* 0x000fe20008000442 */
[----:B------:R-:W-:Y:S01]  /*2fe0*/  IMAD R3, R7, 0x80, R4 ;  /* 0x0000008007037824 */ /* 0x000fe200078e0204 */
[----:B------:R-:W-:-:S02]  /*2ff0*/  LEA R136, P2, R4, R134, 0x1 ;  /* 0x0000008604887211 */ /* 0x000fc400078408ff */
[----:B------:R-:W-:Y:S02]  /*3000*/  STS.U16 [R5+UR66+0x1700], R26 ;  /* 0x0017001a05007988 */ /* 0x000fe40008000442 */
[----:B------:R-:W-:Y:S02]  /*3010*/  LEA R134, P3, R3, R134, 0x1 ;  /* 0x0000008603867211 */ /* 0x000fe400078608ff */
[----:B------:R-:W-:Y:S01]  /*3020*/  STS.U16 [R5+UR66+0x7f00], R94 ;  /* 0x007f005e05007988 */ /* 0x000fe20008000442 */
[-C--:B------:R-:W-:Y:S02]  /*3030*/  LEA.HI.X.SX32 R137, R4, R6.reuse, 0x1, P2 ;  /* 0x0000000604897211 */ /* 0x080fe400010f0eff */
[----:B------:R-:W-:Y:S01]  /*3040*/  SHF.L.U32 R47, R49, 0x3, RZ ;  /* 0x00000003312f7819 */ /* 0x000fe200000006ff */
[----:B------:R-:W-:Y:S01]  /*3050*/  STS.U16 [R5+UR66+0x1b00], R30 ;  /* 0x001b001e05007988 */ /* 0x000fe20008000442 */
[----:B------:R-:W-:-:S03]  /*3060*/  LEA.HI.X.SX32 R135, R3, R6, 0x1, P3 ;  /* 0x0000000603877211 */ /* 0x000fc600018f0eff */
        /* <DEDUP_REMOVED lines=23> */
[----:B------:R1:W-:Y:S01]  /*31e0*/  STS.U16 [R5+UR66+0x7b00], R88 ;  /* 0x007b005805007988 */ /* 0x0003e20008000442 */
[C---:B------:R-:W-:Y:S01]  /*31f0*/  IMAD.SHL.U32 R39, R49.reuse, 0x4, RZ ;  /* 0x0000000431277824 */ /* 0x040fe200078e00ff */
[----:B------:R-:W-:Y:S01]  /*3200*/  ISETP.LT.AND P2, PT, RZ, UR9, PT ;  /* 0x00000009ff007c0c */ /* 0x000fe2000bf41270 */
[C---:B------:R-:W-:Y:S01]  /*3210*/  IMAD R41, R49.reuse, 0x5, RZ ;  /* 0x0000000531297824 */ /* 0x040fe200078e02ff */
[----:B------:R-:W4:Y:S02]  /*3220*/  FENCE.VIEW.ASYNC.T ;  /* 0x00000000000073c6 */ /* 0x000f240000000200 */
[----:B----4-:R-:W-:Y:S01]  /*3230*/  BAR.SYNC.DEFER_BLOCKING 0x0 ;  /* 0x0000000000007b1d */ /* 0x010fe20000010000 */
[----:B------:R-:W-:-:S02]  /*3240*/  IMAD R43, R49, 0x6, RZ ;  /* 0x00000006312b7824 */ /* 0x000fc400078e02ff */
[----:B------:R-:W-:Y:S02]  /*3250*/  IMAD R45, R49, 0x7, RZ ;  /* 0x00000007312d7824 */ /* 0x000fe400078e02ff */
[----:B---3--:R-:W-:Y:S02]  /*3260*/  IMAD R79, R79, 0x1a, RZ ;  /* 0x0000001a4f4f7824 */ /* 0x008fe400078e02ff */
[----:B------:R-:W-:Y:S01]  /*3270*/  IMAD R67, R67, 0x13, RZ ;  /* 0x0000001343437824 */ /* 0x000fe200078e02ff */
[----:B------:R-:W-:Y:S01]  /*3280*/  PRMT R40, RZ, 0x7610, R40 ;  /* 0x00007610ff287816 */ /* 0x000fe20000000028 */
[----:B------:R-:W-:Y:S01]  /*3290*/  IMAD R49, R49, 0x9, RZ ;  /* 0x0000000931317824 */ /* 0x000fe200078e02ff */
[----:B------:R-:W-:Y:S01]  /*32a0*/  PRMT R52, RZ, 0x7610, R52 ;  /* 0x00007610ff347816 */ /* 0x000fe20000000034 */
[C---:B------:R-:W-:Y:S01]  /*32b0*/  IMAD.WIDE R188, R47.reuse, 0x2, R136 ;  /* 0x000000022fbc7825 */ /* 0x040fe200078e0288 */
[----:B------:R-:W-:Y:S02]  /*32c0*/  PRMT R68, RZ, 0x7610, R68 ;  /* 0x00007610ff447816 */ /* 0x000fe40000000044 */
[----:B------:R-:W-:Y:S01]  /*32d0*/  PRMT R80, RZ, 0x7610, R80 ;  /* 0x00007610ff507816 */ /* 0x000fe20000000050 */
[----:B------:R-:W-:Y:S01]  /*32e0*/  IMAD.WIDE R110, R47, 0x2, R134 ;  /* 0x000000022f6e7825 */ /* 0x000fe200078e0286 */
[----:B------:R-:W-:Y:S01]  /*32f0*/  STL.64 [R1+0x90], R188 ;  /* 0x000090bc01007387 */ /* 0x000fe20000100a00 */
[----:B------:R-:W-:-:S02]  /*3300*/  PRMT R44, RZ, 0x7610, R44 ;  /* 0x00007610ff2c7816 */ /* 0x000fc4000000002c */
[C---:B------:R-:W-:Y:S01]  /*3310*/  IMAD.WIDE R174, R49.reuse, 0x2, R136 ;  /* 0x0000000231ae7825 */ /* 0x040fe200078e0288 */
[----:B------:R3:W-:Y:S01]  /*3320*/  STL.64 [R1+0x88], R110 ;  /* 0x0000886e01007387 */ /* 0x0007e20000100a00 */
[----:B------:R-:W-:Y:S02]  /*3330*/  PRMT R56, RZ, 0x7610, R56 ;  /* 0x00007610ff387816 */ /* 0x000fe40000000038 */
[----:B------:R-:W-:Y:S01]  /*3340*/  IMAD.WIDE R108, R49, 0x2, R134 ;  /* 0x00000002316c7825 */ /* 0x000fe200078e0286 */
[----:B------:R-:W-:Y:S04]  /*3350*/  STL.64 [R1+0x80], R174 ;  /* 0x000080ae01007387 */ /* 0x000fe80000100a00 */
[----:B------:R-:W4:Y:S02]  /*3360*/  FENCE.VIEW.ASYNC.S ;  /* 0x00000000000073c6 */ /* 0x000f240000000000 */
[----:B----4-:R4:W1:Y:S01]  /*3370*/  @!UP1 SYNCS.EXCH.64 URZ, [UR69], UR6 ;  /* 0x0000000645ff95b2 */ /* 0x0108620008000100 */
[----:B------:R-:W-:Y:S01]  /*3380*/  PRMT R72, RZ, 0x7610, R72 ;  /* 0x00007610ff487816 */ /* 0x000fe20000000048 */
[----:B0-----:R-:W-:Y:S01]  /*3390*/  IMAD.WIDE R140, R39, 0x2, R136 ;  /* 0x00000002278c7825 */ /* 0x001fe200078e0288 */
[----:B------:R0:W-:Y:S01]  /*33a0*/  STL.64 [R1+0x78], R108 ;  /* 0x0000786c01007387 */ /* 0x0001e20000100a00 */
[----:B------:R-:W-:-:S02]  /*33b0*/  PRMT R84, RZ, 0x7610, R84 ;  /* 0x00007610ff547816 */ /* 0x000fc40000000054 */
[----:B------:R-:W-:Y:S01]  /*33c0*/  IMAD.WIDE R138, R39, 0x2, R134 ;  /* 0x00000002278a7825 */ /* 0x000fe200078e0286 */
[----:B------:R-:W-:Y:S01]  /*33d0*/  STL.64 [R1+0xd0], R140 ;  /* 0x0000d08c01007387 */ /* 0x000fe20000100a00 */
[----:B------:R-:W-:Y:S02]  /*33e0*/  PRMT R48, RZ, 0x7610, R48 ;  /* 0x00007610ff307816 */ /* 0x000fe40000000030 */
[C---:B------:R-:W-:Y:S01]  /*33f0*/  IMAD.WIDE R120, R41.reuse, 0x2, R136 ;  /* 0x0000000229787825 */ /* 0x040fe200078e0288 */
[----:B-1----:R-:W-:Y:S01]  /*3400*/  BAR.SYNC.DEFER_BLOCKING 0x0 ;  /* 0x0000000000007b1d */ /* 0x002fe20000010000 */
[----:B------:R-:W-:Y:S02]  /*3410*/  PRMT R60, RZ, 0x7610, R60 ;  /* 0x00007610ff3c7816 */ /* 0x000fe4000000003c */
[----:B------:R-:W-:Y:S01]  /*3420*/  IMAD.WIDE R118, R41, 0x2, R134 ;  /* 0x0000000229767825 */ /* 0x000fe200078e0286 */
[----:B------:R-:W-:Y:S02]  /*3430*/  PRMT R76, RZ, 0x7610, R76 ;  /* 0x00007610ff4c7816 */ /* 0x000fe4000000004c */
[----:B------:R-:W-:Y:S01]  /*3440*/  PRMT R6, RZ, 0x7610, R6 ;  /* 0x00007610ff067816 */ /* 0x000fe20000000006 */
[--C-:B------:R-:W-:Y:S01]  /*3450*/  IMAD.WIDE R106, R43, 0x2, R136.reuse ;  /* 0x000000022b6a7825 */ /* 0x100fe200078e0288 */
[----:B------:R-:W-:Y:S03]  /*3460*/  STL.64 [R1+0xc8], R138 ;  /* 0x0000c88a01007387 */ /* 0x000fe60000100a00 */
[C---:B------:R-:W-:Y:S01]  /*3470*/  IMAD.WIDE R186, R61.reuse, 0x2, R136 ;  /* 0x000000023dba7825 */ /* 0x040fe200078e0288 */
[----:B------:R-:W-:Y:S03]  /*3480*/  STL.64 [R1+0xc0], R120 ;  /* 0x0000c07801007387 */ /* 0x000fe60000100a00 */
[----:B------:R-:W-:Y:S01]  /*3490*/  IMAD.WIDE R184, R61, 0x2, R134 ;  /* 0x000000023db87825 */ /* 0x000fe200078e0286 */
[----:B------:R-:W-:Y:S03]  /*34a0*/  STL.64 [R1+0xb8], R118 ;  /* 0x0000b87601007387 */ /* 0x000fe60000100a00 */
[C---:B------:R-:W-:Y:S01]  /*34b0*/  IMAD.WIDE R182, R75.reuse, 0x2, R136 ;  /* 0x000000024bb67825 */ /* 0x040fe200078e0288 */
[----:B------:R-:W-:Y:S03]  /*34c0*/  STL.64 [R1+0xb0], R106 ;  /* 0x0000b06a01007387 */ /* 0x000fe60000100a00 */
[----:B------:R-:W-:-:S04]  /*34d0*/  IMAD.WIDE R180, R75, 0x2, R134 ;  /* 0x000000024bb47825 */ /* 0x000fc800078e0286 */
[----:B--2---:R-:W-:-:S04]  /*34e0*/  IMAD.WIDE R178, R93, 0x2, R136 ;  /* 0x000000025db27825 */ /* 0x004fc800078e0288 */
[----:B------:R-:W-:-:S04]  /*34f0*/  IMAD.WIDE R176, R92, 0x2, R134 ;  /* 0x000000025cb07825 */ /* 0x000fc800078e0286 */
        /* <DEDUP_REMOVED lines=8> */
[----:B------:R-:W-:Y:S01]  /*3580*/  IMAD.WIDE R158, R65, 0x2, R136 ;  /* 0x00000002419e7825 */ /* 0x000fe200078e0288 */
[----:B------:R-:W-:-:S03]  /*3590*/  PRMT R38, RZ, 0x7610, R38 ;  /* 0x00007610ff267816 */ /* 0x000fc60000000026 */
[----:B------:R-:W-:Y:S01]  /*35a0*/  IMAD.WIDE R156, R65, 0x2, R134 ;  /* 0x00000002419c7825 */ /* 0x000fe200078e0286 */
[----:B------:R-:W-:Y:S02]  /*35b0*/  PRMT R50, RZ, 0x7610, R50 ;  /* 0x00007610ff327816 */ /* 0x000fe40000000032 */
[----:B------:R-:W-:Y:S01]  /*35c0*/  PRMT R66, RZ, 0x7610, R66 ;  /* 0x00007610ff427816 */ /* 0x000fe20000000042 */
[----:B------:R-:W-:Y:S01]  /*35d0*/  IMAD.WIDE R104, R43, 0x2, R134 ;  /* 0x000000022b687825 */ /* 0x000fe200078e0286 */
[----:B------:R-:W-:Y:S01]  /*35e0*/  STL.64 [R1+0x1e0], R186 ;  /* 0x0001e0ba01007387 */ /* 0x000fe20000100a00 */
[----:B------:R-:W-:Y:S02]  /*35f0*/  PRMT R78, RZ, 0x7610, R78 ;  /* 0x00007610ff4e7816 */ /* 0x000fe4000000004e */
[----:B------:R-:W-:Y:S01]  /*3600*/  IMAD.WIDE R154, R53, 0x2, R136 ;  /* 0x00000002359a7825 */ /* 0x000fe200078e0288 */
[----:B------:R-:W-:Y:S01]  /*3610*/  STL.64 [R1+0xa8], R104 ;  /* 0x0000a86801007387 */ /* 0x000fe20000100a00 */
[----:B------:R-:W-:-:S02]  /*3620*/  PRMT R42, RZ, 0x7610, R42 ;  /* 0x00007610ff2a7816 */ /* 0x000fc4000000002a */
[----:B------:R-:W-:Y:S01]  /*3630*/  PRMT R54, RZ, 0x7610, R54 ;  /* 0x00007610ff367816 */ /* 0x000fe20000000036 */
[----:B------:R-:W-:Y:S01]  /*3640*/  STL.64 [R1+0x1d8], R184 ;  /* 0x0001d8b801007387 */ /* 0x000fe20000100a00 */
[----:B------:R-:W-:Y:S01]  /*3650*/  PRMT R70, RZ, 0x7610, R70 ;  /* 0x00007610ff467816 */ /* 0x000fe20000000046 */
[----:B------:R-:W-:Y:S01]  /*3660*/  IMAD.WIDE R152, R53, 0x2, R134 ;  /* 0x0000000235987825 */ /* 0x000fe200078e0286 */
[----:B------:R-:W-:Y:S01]  /*3670*/  PRMT R82, RZ, 0x7610, R82 ;  /* 0x00007610ff527816 */ /* 0x000fe20000000052 */
[----:B------:R-:W-:Y:S01]  /*3680*/  STL.64 [R1+0x168], R182 ;  /* 0x000168b601007387 */ /* 0x000fe20000100a00 */
[----:B------:R-:W-:Y:S01]  /*3690*/  PRMT R46, RZ, 0x7610, R46 ;  /* 0x00007610ff2e7816 */ /* 0x000fe2000000002e */
[----:B------:R-:W-:Y:S01]  /*36a0*/  IMAD R55, R55, 0xc, RZ ;  /* 0x0000000c37377824 */ /* 0x000fe200078e02ff */
[----:B------:R-:W-:Y:S01]  /*36b0*/  PRMT R58, RZ, 0x7610, R58 ;  /* 0x00007610ff3a7816 */ /* 0x000fe2000000003a */
[----:B------:R-:W-:Y:S01]  /*36c0*/  STL.64 [R1+0x160], R180 ;  /* 0x000160b401007387 */ /* 0x000fe20000100a00 */
[----:B------:R-:W-:Y:S01]  /*36d0*/  PRMT R74, RZ, 0x7610, R74 ;  /* 0x00007610ff4a7816 */ /* 0x000fe2000000004a */
[----:B------:R-:W-:Y:S01]  /*36e0*/  IMAD R69, R69, 0x14, RZ ;  /* 0x0000001445457824 */ /* 0x000fe200078e02ff */
[----:B------:R-:W-:Y:S01]  /*36f0*/  PRMT R86, RZ, 0x7610, R86 ;  /* 0x00007610ff567816 */ /* 0x000fe20000000056 */
[----:B------:R-:W-:Y:S01]  /*3700*/  STL.64 [R1+0x248], R178 ;  /* 0x000248b201007387 */ /* 0x000fe20000100a00 */
[----:B------:R-:W-:Y:S01]  /*3710*/  PRMT R88, RZ, 0x7610, R88 ;  /* 0x00007610ff587816 */ /* 0x000fe20000000058 */
[----:B------:R-:W-:Y:S01]  /*3720*/  IMAD.WIDE R8, R11, 0x2, R134 ;  /* 0x000000020b087825 */ /* 0x000fe200078e0286 */
[----:B------:R-:W-:Y:S01]  /*3730*/  PRMT R5, RZ, 0x7610, R5 ;  /* 0x00007610ff057816 */ /* 0x000fe20000000005 */
[----:B------:R-:W-:Y:S02]  /*3740*/  STL.64 [R1+0x250], R176 ;  /* 0x000250b001007387 */ /* 0x000fe40000100a00 */
[----:B------:R-:W-:-:S02]  /*3750*/  IMAD.WIDE R100, R79, 0x2, R136 ;  /* 0x000000024f647825 */ /* 0x000fc400078e0288 */
[----:B------:R-:W-:Y:S02]  /*3760*/  STL.64 [R1+0x1d0], R172 ;  /* 0x0001d0ac01007387 */ /* 0x000fe40000100a00 */
[----:B------:R-:W-:Y:S02]  /*3770*/  IMAD.WIDE R96, R79, 0x2, R134 ;  /* 0x000000024f607825 */ /* 0x000fe400078e0286 */
[----:B------:R-:W-:Y:S02]  /*3780*/  STL.64 [R1+0x1c8], R170 ;  /* 0x0001c8aa01007387 */ /* 0x000fe40000100a00 */
[C---:B------:R-:W-:Y:S02]  /*3790*/  IMAD.WIDE R150, R67.reuse, 0x2, R136 ;  /* 0x0000000243967825 */ /* 0x040fe400078e0288 */
[----:B------:R-:W-:Y:S01]  /*37a0*/  STL.64 [R1+0x158], R168 ;  /* 0x000158a801007387 */ /* 0x000fe20000100a00 */
[----:B------:R-:W-:Y:S01]  /*37b0*/  PRMT R62, RZ, 0x7610, R62 ;  /* 0x00007610ff3e7816 */ /* 0x000fe2000000003e */
[----:B------:R-:W-:-:S02]  /*37c0*/  IMAD.WIDE R148, R67, 0x2, R134 ;  /* 0x0000000243947825 */ /* 0x000fc400078e0286 */
[----:B------:R-:W-:Y:S01]  /*37d0*/  STL.64 [R1+0x150], R166 ;  /* 0x000150a601007387 */ /* 0x000fe20000100a00 */
[----:B------:R-:W-:Y:S01]  /*37e0*/  PRMT R64, RZ, 0x7610, R64 ;  /* 0x00007610ff407816 */ /* 0x000fe20000000040 */
[----:B------:R-:W-:Y:S02]  /*37f0*/  IMAD.WIDE R10, R11, 0x2, R136 ;  /* 0x000000020b0a7825 */ /* 0x000fe400078e0288 */
[----:B------:R-:W-:Y:S04]  /*3800*/  STL.64 [R1+0xf8], R164 ;  /* 0x0000f8a401007387 */ /* 0x000fe80000100a00 */
[----:B------:R-:W-:Y:S04]  /*3810*/  STL.64 [R1+0xf0], R162 ;  /* 0x0000f0a201007387 */ /* 0x000fe80000100a00 */
[----:B------:R-:W-:Y:S04]  /*3820*/  STL.64 [R1+0x238], R160 ;  /* 0x000238a001007387 */ /* 0x000fe80000100a00 */
[----:B------:R-:W-:Y:S01]  /*3830*/  STL.64 [R1+0x230], R102 ;  /* 0x0002306601007387 */ /* 0x000fe20000100a00 */
[----:B------:R-:W-:-:S03]  /*3840*/  PRMT R36, RZ, 0x7610, R36 ;  /* 0x00007610ff247816 */ /* 0x000fc60000000024 */
[----:B------:R-:W-:Y:S01]  /*3850*/  STL.64 [R1+0x1c0], R158 ;  /* 0x0001c09e01007387 */ /* 0x000fe20000100a00 */
[----:B------:R-:W-:Y:S01]  /*3860*/  PRMT R34, RZ, 0x7610, R34 ;  /* 0x00007610ff227816 */ /* 0x000fe20000000022 */
[----:B------:R-:W-:Y:S02]  /*3870*/  IMAD.WIDE R146, R81, 0x2, R136 ;  /* 0x0000000251927825 */ /* 0x000fe400078e0288 */
[----:B------:R-:W-:Y:S01]  /*3880*/  STL.64 [R1+0x1b8], R156 ;  /* 0x0001b89c01007387 */ /* 0x000fe20000100a00 */
[----:B------:R-:W-:Y:S01]  /*3890*/  PRMT R32, RZ, 0x7610, R32 ;  /* 0x00007610ff207816 */ /* 0x000fe20000000020 */
[----:B------:R-:W-:Y:S02]  /*38a0*/  IMAD R83, R83, 0x1c, RZ ;  /* 0x0000001c53537824 */ /* 0x000fe400078e02ff */
[----:B------:R-:W-:Y:S01]  /*38b0*/  STL.64 [R1+0x148], R100 ;  /* 0x0001486401007387 */ /* 0x000fe20000100a00 */
[----:B------:R-:W-:Y:S01]  /*38c0*/  PRMT R22, RZ, 0x7610, R22 ;  /* 0x00007610ff167816 */ /* 0x000fe20000000016 */
[----:B------:R-:W-:-:S02]  /*38d0*/  IMAD.WIDE R144, R81, 0x2, R134 ;  /* 0x0000000251907825 */ /* 0x000fc400078e0286 */
[----:B------:R1:W-:Y:S02]  /*38e0*/  STL.64 [R1+0x140], R96 ;  /* 0x0001406001007387 */ /* 0x0003e40000100a00 */
[----:B------:R-:W-:Y:S02]  /*38f0*/  IMAD R57, R57, 0xd, RZ ;  /* 0x0000000d39397824 */ /* 0x000fe400078e02ff */
[----:B------:R2:W-:Y:S01]  /*3900*/  STL.64 [R1+0x228], R154 ;  /* 0x0002289a01007387 */ /* 0x0005e20000100a00 */
[----:B------:R-:W-:Y:S02]  /*3910*/  IMAD R71, R71, 0x15, RZ ;  /* 0x0000001547477824 */ /* 0x000fe400078e02ff */
[----:B------:R-:W-:Y:S01]  /*3920*/  IMAD R85, R85, 0x1d, RZ ;  /* 0x0000001d55557824 */ /* 0x000fe200078e02ff */
[----:B------:R-:W-:Y:S01]  /*3930*/  STL.64 [R1+0x220], R152 ;  /* 0x0002209801007387 */ /* 0x000fe20000100a00 */
[----:B------:R-:W-:Y:S01]  /*3940*/  IMAD.WIDE R130, R55, 0x2, R136 ;  /* 0x0000000237827825 */ /* 0x000fe200078e0288 */
[----:B------:R-:W-:-:S02]  /*3950*/  PRMT R31, RZ, 0x7610, R31 ;  /* 0x00007610ff1f7816 */ /* 0x000fc4000000001f */
[----:B------:R-:W2:Y:S01]  /*3960*/  @P2 LDG.E.U16 R38, desc[UR4][R136.64] ;  /* 0x0000000488262981 */ /* 0x000ea2000c1e1500 */
[----:B------:R-:W-:Y:S01]  /*3970*/  IMAD.WIDE R128, R69, 0x2, R136 ;  /* 0x0000000245807825 */ /* 0x000fe200078e0288 */
[----:B------:R-:W-:Y:S02]  /*3980*/  PRMT R30, RZ, 0x7610, R30 ;  /* 0x00007610ff1e7816 */ /* 0x000fe4000000001e */
[----:B------:R-:W2:Y:S01]  /*3990*/  @P2 LDG.E.U16 R40, desc[UR4][R134.64] ;  /* 0x0000000486282981 */ /* 0x000ea2000c1e1500 */
[----:B------:R-:W-:Y:S01]  /*39a0*/  IMAD.WIDE R98, R55, 0x2, R134 ;  /* 0x0000000237627825 */ /* 0x000fe200078e0286 */
[----:B------:R-:W-:Y:S02]  /*39b0*/  PRMT R35, RZ, 0x7610, R35 ;  /* 0x00007610ff237816 */ /* 0x000fe40000000023 */
[----:B------:R-:W2:Y:S01]  /*39c0*/  @P2 LDG.E.U16 R50, desc[UR4][R188.64] ;  /* 0x00000004bc322981 */ /* 0x000ea2000c1e1500 */
[----:B------:R-:W-:-:S03]  /*39d0*/  PRMT R37, RZ, 0x7610, R37 ;  /* 0x00007610ff257816 */ /* 0x000fc60000000025 */
[----:B------:R3:W2:Y:S01]  /*39e0*/  @P2 LDG.E.U16 R52, desc[UR4][R110.64] ;  /* 0x000000046e342981 */ /* 0x0006a2000c1e1500 */
[----:B------:R-:W-:-:S03]  /*39f0*/  PRMT R23, RZ, 0x7610, R23 ;  /* 0x00007610ff177816 */ /* 0x000fc60000000017 */
[----:B------:R-:W2:Y:S01]  /*3a00*/  @P2 LDG.E.U16 R66, desc[UR4][R186.64] ;  /* 0x00000004ba422981 */ /* 0x000ea2000c1e1500 */
[----:B------:R-:W-:-:S03]  /*3a10*/  PRMT R24, RZ, 0x7610, R24 ;  /* 0x00007610ff187816 */ /* 0x000fc60000000018 */
[----:B------:R-:W2:Y:S01]  /*3a20*/  @P2 LDG.E.U16 R68, desc[UR4][R184.64] ;  /* 0x00000004b8442981 */ /* 0x000ea2000c1e1500 */
[----:B------:R-:W-:-:S03]  /*3a30*/  PRMT R25, RZ, 0x7610, R25 ;  /* 0x00007610ff197816 */ /* 0x000fc60000000019 */
[----:B------:R-:W2:Y:S01]  /*3a40*/  @P2 LDG.E.U16 R78, desc[UR4][R182.64] ;  /* 0x00000004b64e2981 */ /* 0x000ea2000c1e1500 */
[----:B------:R-:W-:-:S03]  /*3a50*/  PRMT R26, RZ, 0x7610, R26 ;  /* 0x00007610ff1a7816 */ /* 0x000fc6000000001a */
[----:B------:R-:W2:Y:S01]  /*3a60*/  @P2 LDG.E.U16 R80, desc[UR4][R180.64] ;  /* 0x00000004b4502981 */ /* 0x000ea2000c1e1500 */
[----:B------:R-:W-:Y:S01]  /*3a70*/  PRMT R27, RZ, 0x7610, R27 ;  /* 0x00007610ff1b7816 */ /* 0x000fe2000000001b */
[----:B------:R-:W-:Y:S02]  /*3a80*/  IMAD.WIDE R126, R69, 0x2, R134 ;  /* 0x00000002457e7825 */ /* 0x000fe400078e0286 */
[----:B------:R-:W-:Y:S01]  /*3a90*/  STL.64 [R1+0x1b0], R150 ;  /* 0x0001b09601007387 */ /* 0x000fe20000100a00 */
[----:B------:R-:W-:Y:S01]  /*3aa0*/  PRMT R28, RZ, 0x7610, R28 ;  /* 0x00007610ff1c7816 */ /* 0x000fe2000000001c */
[C---:B------:R-:W-:Y:S02]  /*3ab0*/  IMAD.WIDE R124, R83.reuse, 0x2, R136 ;  /* 0x00000002537c7825 */ /* 0x040fe400078e0288 */
[----:B------:R-:W2:Y:S01]  /*3ac0*/  @P2 LDG.E.U16 R42, desc[UR4][R178.64] ;  /* 0x00000004b22a2981 */ /* 0x000ea2000c1e1500 */
[----:B------:R-:W-:Y:S01]  /*3ad0*/  PRMT R29, RZ, 0x7610, R29 ;  /* 0x00007610ff1d7816 */ /* 0x000fe2000000001d */
[----:B------:R-:W-:-:S02]  /*3ae0*/  IMAD.WIDE R122, R83, 0x2, R134 ;  /* 0x00000002537a7825 */ /* 0x000fc400078e0286 */
[----:B------:R-:W2:Y:S01]  /*3af0*/  @P2 LDG.E.U16 R44, desc[UR4][R176.64] ;  /* 0x00000004b02c2981 */ /* 0x000ea2000c1e1500 */
[----:B------:R-:W-:-:S03]  /*3b00*/  PRMT R12, RZ, 0x7610, R12 ;  /* 0x00007610ff0c7816 */ /* 0x000fc6000000000c */
        /* <DEDUP_REMOVED lines=9> */
[----:B------:R-:W-:-:S03]  /*3ba0*/  IMAD.WIDE R116, R57, 0x2, R136 ;  /* 0x0000000239747825 */ /* 0x000fc600078e0288 */
[----:B------:R-:W2:Y:S01]  /*3bb0*/  @P2 LDG.E.U16 R84, desc[UR4][R166.64] ;  /* 0x00000004a6542981 */ /* 0x000ea2000c1e1500 */
[----:B------:R-:W-:-:S03]  /*3bc0*/  IMAD.WIDE R92, R57, 0x2, R134 ;  /* 0x00000002395c7825 */ /* 0x000fc600078e0286 */
[----:B------:R-:W-:Y:S01]  /*3bd0*/  STL.64 [R1+0x1a8], R148 ;  /* 0x0001a89401007387 */ /* 0x000fe20000100a00 */
[----:B------:R-:W-:-:S03]  /*3be0*/  IMAD.WIDE R114, R71, 0x2, R136 ;  /* 0x0000000247727825 */ /* 0x000fc600078e0288 */
[----:B------:R-:W2:Y:S01]  /*3bf0*/  @P2 LDG.E.U16 R46, desc[UR4][R164.64] ;  /* 0x00000004a42e2981 */ /* 0x000ea2000c1e1500 */
[----:B------:R-:W-:-:S03]  /*3c00*/  IMAD.WIDE R112, R71, 0x2, R134 ;  /* 0x0000000247707825 */ /* 0x000fc600078e0286 */
[----:B------:R-:W2:Y:S01]  /*3c10*/  @P2 LDG.E.U16 R48, desc[UR4][R162.64] ;  /* 0x00000004a2302981 */ /* 0x000ea2000c1e1500 */
[----:B---3--:R-:W-:-:S03]  /*3c20*/  IMAD.WIDE R110, R85, 0x2, R136 ;  /* 0x00000002556e7825 */ /* 0x008fc600078e0288 */
[----:B------:R-:W3:Y:S01]  /*3c30*/  @P2 LDG.E.U16 R58, desc[UR4][R160.64] ;  /* 0x00000004a03a2981 */ /* 0x000ee2000c1e1500 */
[----:B0-----:R-:W-:-:S03]  /*3c40*/  IMAD.WIDE R108, R85, 0x2, R134 ;  /* 0x00000002556c7825 */ /* 0x001fc600078e0286 */
[----:B------:R-:W3:Y:S04]  /*3c50*/  @P2 LDG.E.U16 R60, desc[UR4][R102.64] ;  /* 0x00000004663c2981 */ /* 0x000ee8000c1e1500 */
[----:B------:R-:W3:Y:S04]  /*3c60*/  @P2 LDG.E.U16 R74, desc[UR4][R158.64] ;  /* 0x000000049e4a2981 */ /* 0x000ee8000c1e1500 */
[----:B------:R-:W3:Y:S04]  /*3c70*/  @P2 LDG.E.U16 R76, desc[UR4][R156.64] ;  /* 0x000000049c4c2981 */ /* 0x000ee8000c1e1500 */
[----:B------:R-:W3:Y:S04]  /*3c80*/  @P2 LDG.E.U16 R86, desc[UR4][R100.64] ;  /* 0x0000000464562981 */ /* 0x000ee8000c1e1500 */
[----:B------:R1:W3:Y:S01]  /*3c90*/  @P2 LDG.E.U16 R88, desc[UR4][R96.64] ;  /* 0x0000000460582981 */ /* 0x0002e2000c1e1500 */
[----:B------:R-:W-:-:S03]  /*3ca0*/  IMAD R73, R73, 0x16, RZ ;  /* 0x0000001649497824 */ /* 0x000fc600078e02ff */
[----:B------:R0:W3:Y:S04]  /*3cb0*/  @P2 LDG.E.U16 R5, desc[UR4][R10.64] ;  /* 0x000000040a052981 */ /* 0x0000e8000c1e1500 */
[----:B------:R-:W-:Y:S04]  /*3cc0*/  STL.64 [R1+0x138], R146 ;  /* 0x0001389201007387 */ /* 0x000fe80000100a00 */
[----:B------:R0:W3:Y:S04]  /*3cd0*/  @P2 LDG.E.U16 R6, desc[UR4][R8.64] ;  /* 0x0000000408062981 */ /* 0x0000e8000c1e1500 */
[----:B------:R-:W-:Y:S04]  /*3ce0*/  STL.64 [R1+0x130], R144 ;  /* 0x0001309001007387 */ /* 0x000fe80000100a00 */
[----:B------:R2:W3:Y:S04]  /*3cf0*/  @P2 LDG.E.U16 R62, desc[UR4][R154.64] ;  /* 0x000000049a3e2981 */ /* 0x0004e8000c1e1500 */
[----:B------:R-:W3:Y:S04]  /*3d00*/  @P2 LDG.E.U16 R64, desc[UR4][R152.64] ;  /* 0x0000000498402981 */ /* 0x000ee8000c1e1500 */
[----:B------:R-:W3:Y:S04]  /*3d10*/  @P2 LDG.E.U16 R36, desc[UR4][R150.64] ;  /* 0x0000000496242981 */ /* 0x000ee8000c1e1500 */
[----:B------:R-:W3:Y:S04]  /*3d20*/  @P2 LDG.E.U16 R34, desc[UR4][R148.64] ;  /* 0x0000000494222981 */ /* 0x000ee8000c1e1500 */
[----:B------:R-:W3:Y:S04]  /*3d30*/  @P2 LDG.E.U16 R33, desc[UR4][R146.64] ;  /* 0x0000000492212981 */ /* 0x000ee8000c1e1500 */
[----:B------:R-:W3:Y:S01]  /*3d40*/  @P2 LDG.E.U16 R32, desc[UR4][R144.64] ;  /* 0x0000000490202981 */ /* 0x000ee2000c1e1500 */
[----:B------:R-:W-:-:S03]  /*3d50*/  IMAD R59, R59, 0xe, RZ ;  /* 0x0000000e3b3b7824 */ /* 0x000fc600078e02ff */
[----:B------:R-:W3:Y:S04]  /*3d60*/  @P2 LDG.E.U16 R22, desc[UR4][R128.64] ;  /* 0x0000000480162981 */ /* 0x000ee8000c1e1500 */
[----:B------:R-:W-:Y:S01]  /*3d70*/  STL.64 [R1+0x218], R130 ;  /* 0x0002188201007387 */ /* 0x000fe20000100a00 */
[----:B------:R-:W-:Y:S01]  /*3d80*/  PRMT R14, RZ, 0x7610, R14 ;  /* 0x00007610ff0e7816 */ /* 0x000fe2000000000e */
[----:B-1----:R-:W-:Y:S02]  /*3d90*/  IMAD.WIDE R96, R73, 0x2, R136 ;  /* 0x0000000249607825 */ /* 0x002fe400078e0288 */
[----:B------:R-:W3:Y:S04]  /*3da0*/  @P2 LDG.E.U16 R31, desc[UR4][R140.64] ;  /* 0x000000048c1f2981 */ /* 0x000ee8000c1e1500 */
[----:B------:R-:W3:Y:S04]  /*3db0*/  @P2 LDG.E.U16 R30, desc[UR4][R138.64] ;  /* 0x000000048a1e2981 */ /* 0x000ee8000c1e1500 */
[----:B------:R-:W3:Y:S04]  /*3dc0*/  @P2 LDG.E.U16 R35, desc[UR4][R130.64] ;  /* 0x0000000482232981 */ /* 0x000ee8000c1e1500 */
[----:B------:R1:W3:Y:S04]  /*3dd0*/  @P2 LDG.E.U16 R37, desc[UR4][R98.64] ;  /* 0x0000000462252981 */ /* 0x0002e8000c1e1500 */
[----:B------:R-:W3:Y:S04]  /*3de0*/  @P2 LDG.E.U16 R23, desc[UR4][R126.64] ;  /* 0x000000047e172981 */ /* 0x000ee8000c1e1500 */
[----:B------:R-:W3:Y:S04]  /*3df0*/  @P2 LDG.E.U16 R24, desc[UR4][R124.64] ;  /* 0x000000047c182981 */ /* 0x000ee8000c1e1500 */
[----:B------:R-:W3:Y:S04]  /*3e00*/  @P2 LDG.E.U16 R25, desc[UR4][R122.64] ;  /* 0x000000047a192981 */ /* 0x000ee8000c1e1500 */
        /* <DEDUP_REMOVED lines=8> */
[----:B------:R-:W3:Y:S01]  /*3e90*/  @P2 LDG.E.U16 R18, desc[UR4][R106.64] ;  /* 0x000000046a122981 */ /* 0x000ee2000c1e1500 */
[----:B------:R-:W-:Y:S01]  /*3ea0*/  PRMT R16, RZ, 0x7610, R16 ;  /* 0x00007610ff107816 */ /* 0x000fe20000000010 */
[----:B------:R-:W-:Y:S01]  /*3eb0*/  IMAD R87, R87, 0x1e, RZ ;  /* 0x0000001e57577824 */ /* 0x000fe200078e02ff */
[----:B------:R-:W-:Y:S01]  /*3ec0*/  PRMT R13, RZ, 0x7610, R13 ;  /* 0x00007610ff0d7816 */ /* 0x000fe2000000000d */
[----:B------:R1:W-:Y:S01]  /*3ed0*/  STL.64 [R1+0x210], R98 ;  /* 0x0002106201007387 */ /* 0x0003e20000100a00 */
[----:B------:R-:W-:Y:S01]  /*3ee0*/  PRMT R17, RZ, 0x7610, R17 ;  /* 0x00007610ff117816 */ /* 0x000fe20000000011 */
[----:B------:R-:W-:Y:S01]  /*3ef0*/  IMAD.WIDE R94, R73, 0x2, R134 ;  /* 0x00000002495e7825 */ /* 0x000fe200078e0286 */
[----:B------:R-:W-:Y:S01]  /*3f00*/  PRMT R15, RZ, 0x7610, R15 ;  /* 0x00007610ff0f7816 */ /* 0x000fe2000000000f */
[----:B------:R-:W-:Y:S01]  /*3f10*/  STL.64 [R1+0x1a0], R128 ;  /* 0x0001a08001007387 */ /* 0x000fe20000100a00 */
[----:B0-----:R-:W-:Y:S01]  /*3f20*/  PRMT R11, RZ, 0x7610, R11 ;  /* 0x00007610ff0b7816 */ /* 0x001fe2000000000b */
[----:B------:R-:W-:Y:S01]  /*3f30*/  IMAD R39, R89, 0xf, RZ ;  /* 0x0000000f59277824 */ /* 0x000fe200078e02ff */
[----:B------:R-:W-:Y:S01]  /*3f40*/  PRMT R10, RZ, 0x7610, R10 ;  /* 0x00007610ff0a7816 */ /* 0x000fe2000000000a */
[----:B------:R-:W-:Y:S01]  /*3f50*/  STL.64 [R1+0x198], R126 ;  /* 0x0001987e01007387 */ /* 0x000fe20000100a00 */
[----:B------:R-:W-:Y:S01]  /*3f60*/  IMAD.WIDE R102, R59, 0x2, R136 ;  /* 0x000000023b667825 */ /* 0x000fe200078e0288 */
[----:B------:R-:W-:-:S02]  /*3f70*/  PRMT R9, RZ, 0x7610, R9 ;  /* 0x00007610ff097816 */ /* 0x000fc40000000009 */
[----:B------:R-:W-:Y:S01]  /*3f80*/  PRMT R7, RZ, 0x7610, R7 ;  /* 0x00007610ff077816 */ /* 0x000fe20000000007 */
[----:B------:R-:W-:Y:S01]  /*3f90*/  STL.64 [R1+0x128], R124 ;  /* 0x0001287c01007387 */ /* 0x000fe20000100a00 */
[----:B------:R-:W-:Y:S01]  /*3fa0*/  IMAD.WIDE R100, R59, 0x2, R134 ;  /* 0x000000023b647825 */ /* 0x000fe200078e0286 */
[----:B------:R-:W-:Y:S02]  /*3fb0*/  PRMT R8, RZ, 0x7610, R8 ;  /* 0x00007610ff087816 */ /* 0x000fe40000000008 */
[----:B------:R-:W-:Y:S01]  /*3fc0*/  PRMT R4, RZ, 0x7610, R4 ;  /* 0x00007610ff047816 */ /* 0x000fe20000000004 */
[----:B------:R-:W-:Y:S01]  /*3fd0*/  STL.64 [R1+0x120], R122 ;  /* 0x0001207a01007387 */ /* 0x000fe20000100a00 */
[----:B------:R-:W-:Y:S01]  /*3fe0*/  IMAD R41, R90, 0x17, RZ ;  /* 0x000000175a297824 */ /* 0x000fe200078e02ff */
[----:B------:R-:W-:Y:S01]  /*3ff0*/  PRMT R3, RZ, 0x7610, R3 ;  /* 0x00007610ff037816 */ /* 0x000fe20000000003 */
[----:B----4-:R-:W-:-:S04]  /*4000*/  @!UP0 UIADD3 UR6, UPT, UPT, -UR8, 0x100000, URZ ;  /* 0x0010000008068890 */ /* 0x010fc8000fffe1ff */
[----:B------:R-:W-:Y:S02]  /*4010*/  @!UP0 USHF.L.U32 UR7, UR6, 0xb, URZ ;  /* 0x0000000b06078899 */ /* 0x000fe400080006ff */
[----:B------:R-:W-:Y:S01]  /*4020*/  @!UP0 USHF.L.U32 UR6, UR6, 0x1, URZ ;  /* 0x0000000106068899 */ /* 0x000fe200080006ff */
[----:B------:R-:W-:Y:S01]  /*4030*/  STL.64 [R1+0x208], R116 ;  /* 0x0002087401007387 */ /* 0x000fe20000100a00 */
[----:B------:R-:W-:Y:S01]  /*4040*/  PRMT R43, RZ, 0x7610, R43 ;  /* 0x00007610ff2b7816 */ /* 0x000fe2000000002b */
[----:B------:R-:W-:Y:S01]  /*4050*/  VOTEU.ALL UP1, P1 ;  /* 0x0000000000ff7886 */ /* 0x000fe20000820000 */
[----:B--2---:R-:W0:Y:S01]  /*4060*/  LDC.64 R154, c[0x0][0x390] ;  /* 0x0000e400ff9a7b82 */ /* 0x004e220000000a00 */
[----:B------:R2:W-:Y:S04]  /*4070*/  STL.64 [R1+0x200], R92 ;  /* 0x0002005c01007387 */ /* 0x0005e80000100a00 */
[----:B------:R-:W-:Y:S04]  /*4080*/  STL.64 [R1+0x190], R114 ;  /* 0x0001907201007387 */ /* 0x000fe80000100a00 */
[----:B------:R4:W3:Y:S01]  /*4090*/  @P2 LDG.E.U16 R14, desc[UR4][R96.64] ;  /* 0x00000004600e2981 */ /* 0x0008e2000c1e1500 */
[C---:B-1----:R-:W-:Y:S01]  /*40a0*/  IMAD.WIDE R98, R87.reuse, 0x2, R136 ;  /* 0x0000000257627825 */ /* 0x042fe200078e0288 */
[----:B------:R1:W0:Y:S02]  /*40b0*/  @!UP1 SYNCS.EXCH.64 URZ, [UR66+0x14008], UR6 ;  /* 0x0140080642ff95b2 */ /* 0x0002240008000100 */
[----:B------:R-:W-:Y:S04]  /*40c0*/  STL.64 [R1+0x188], R112 ;  /* 0x0001887001007387 */ /* 0x000fe80000100a00 */
[----:B------:R-:W-:Y:S01]  /*40d0*/  STL.64 [R1+0x118], R110 ;  /* 0x0001186e01007387 */ /* 0x000fe20000100a00 */
[----:B--2---:R-:W-:-:S03]  /*40e0*/  IMAD.WIDE R92, R87, 0x2, R134 ;  /* 0x00000002575c7825 */ /* 0x004fc600078e0286 */
[----:B------:R-:W-:Y:S01]  /*40f0*/  STL.64 [R1+0x110], R108 ;  /* 0x0001106c01007387 */ /* 0x000fe20000100a00 */
[----:B-1----:R-:W1:Y:S03]  /*4100*/  LDCU UR7, c[0x0][0x3d8] ;  /* 0x00007b00ff0777ac */ /* 0x002e660008000800 */
[----:B------:R-:W-:Y:S01]  /*4110*/  STL.64 [R1+0x1f8], R102 ;  /* 0x0001f86601007387 */ /* 0x000fe20000100a00 */
[----:B------:R-:W2:Y:S03]  /*4120*/  LDCU UR6, c[0x0][0x3d0] ;  /* 0x00007a00ff0677ac */ /* 0x000ea60008000800 */
[----:B------:R-:W-:Y:S04]  /*4130*/  STL.64 [R1+0x1f0], R100 ;  /* 0x0001f06401007387 */ /* 0x000fe80000100a00 */
[----:B------:R4:W-:Y:S04]  /*4140*/  STL.64 [R1+0x180], R96 ;  /* 0x0001806001007387 */ /* 0x0009e80000100a00 */
[----:B------:R-:W3:Y:S04]  /*4150*/  @P2 LDG.E.U16 R16, desc[UR4][R102.64] ;  /* 0x0000000466102981 */ /* 0x000ee8000c1e1500 */
[----:B------:R0:W-:Y:S01]  /*4160*/  STL.64 [R1+0x178], R94 ;  /* 0x0001785e01007387 */ /* 0x0001e20000100a00 */
[----:B----4-:R-:W-:-:S03]  /*4170*/  IMAD.WIDE R96, R45, 0x2, R136 ;  /* 0x000000022d607825 */ /* 0x010fc600078e0288 */
[----:B------:R0:W4:Y:S04]  /*4180*/  @P2 LDG.E.U16 R13, desc[UR4][R94.64] ;  /* 0x000000045e0d2981 */ /* 0x000128000c1e1500 */
[----:B------:R-:W4:Y:S04]  /*4190*/  @P2 LDG.E.U16 R17, desc[UR4][R104.64] ;  /* 0x0000000468112981 */ /* 0x000f28000c1e1500 */
[----:B------:R-:W4:Y:S01]  /*41a0*/  @P2 LDG.E.U16 R15, desc[UR4][R100.64] ;  /* 0x00000004640f2981 */ /* 0x000f22000c1e1500 */
[----:B0-----:R-:W-:-:S03]  /*41b0*/  IMAD.WIDE R94, R45, 0x2, R134 ;  /* 0x000000022d5e7825 */ /* 0x001fc600078e0286 */
[----:B------:R-:W4:Y:S04]  /*41c0*/  @P2 LDG.E.U16 R11, desc[UR4][R98.64] ;  /* 0x00000004620b2981 */ /* 0x000f28000c1e1500 */
[----:B------:R0:W4:Y:S04]  /*41d0*/  @P2 LDG.E.U16 R10, desc[UR4][R92.64] ;  /* 0x000000045c0a2981 */ /* 0x000128000c1e1500 */
[----:B------:R0:W4:Y:S04]  /*41e0*/  @P2 LDG.E.U16 R9, desc[UR4][R96.64] ;  /* 0x0000000460092981 */ /* 0x000128000c1e1500 */
[----:B------:R0:W4:Y:S04]  /*41f0*/  @P2 LDG.E.U16 R8, desc[UR4][R94.64] ;  /* 0x000000045e082981 */ /* 0x000128000c1e1500 */
[----:B------:R-:W-:Y:S04]  /*4200*/  STL.64 [R1+0x108], R98 ;  /* 0x0001086201007387 */ /* 0x000fe80000100a00 */
[----:B------:R0:W-:Y:S04]  /*4210*/  STL.64 [R1+0x100], R92 ;  /* 0x0001005c01007387 */ /* 0x0001e80000100a00 */
[----:B------:R1:W-:Y:S04]  /*4220*/  STL.64 [R1+0xa0], R96 ;  /* 0x0000a06001007387 */ /* 0x0003e80000100a00 */
[----:B------:R1:W-:Y:S01]  /*4230*/  STL.64 [R1+0x98], R94 ;  /* 0x0000985e01007387 */ /* 0x0003e20000100a00 */
[----:B0-----:R-:W-:-:S04]  /*4240*/  IMAD.WIDE R92, R39, 0x2, R136 ;  /* 0x00000002275c7825 */ /* 0x001fc800078e0288 */
[C---:B-1----:R-:W-:Y:S01]  /*4250*/  IMAD.WIDE R96, R41.reuse, 0x2, R136 ;  /* 0x0000000229607825 */ /* 0x042fe200078e0288 */
[----:B------:R0:W-:Y:S04]  /*4260*/  STL.64 [R1+0x240], R92 ;  /* 0x0002405c01007387 */ /* 0x0001e80000100a00 */
[----:B------:R0:W4:Y:S01]  /*4270*/  @P2 LDG.E.U16 R7, desc[UR4][R92.64] ;  /* 0x000000045c072981 */ /* 0x000122000c1e1500 */
[----:B------:R-:W-:-:S03]  /*4280*/  IMAD.WIDE R94, R41, 0x2, R134 ;  /* 0x00000002295e7825 */ /* 0x000fc600078e0286 */
[----:B------:R-:W4:Y:S01]  /*4290*/  @P2 LDG.E.U16 R4, desc[UR4][R96.64] ;  /* 0x0000000460042981 */ /* 0x000f22000c1e1500 */
[----:B------:R-:W-:Y:S02]  /*42a0*/  PRMT R41, RZ, 0x7610, R41 ;  /* 0x00007610ff297816 */ /* 0x000fe40000000029 */
[----:B------:R-:W-:Y:S01]  /*42b0*/  PRMT R45, RZ, 0x7610, R45 ;  /* 0x00007610ff2d7816 */ /* 0x000fe2000000002d */
[----:B------:R-:W4:Y:S01]  /*42c0*/  @P2 LDG.E.U16 R43, desc[UR4][R94.64] ;  /* 0x000000045e2b2981 */ /* 0x000f22000c1e1500 */
[----:B0-----:R-:W-:-:S04]  /*42d0*/  IMAD.WIDE R92, R39, 0x2, R134 ;  /* 0x00000002275c7825 */ /* 0x001fc800078e0286 */
[----:B------:R-:W-:Y:S01]  /*42e0*/  IMAD R39, R91, 0x1f, RZ ;  /* 0x0000001f5b277824 */ /* 0x000fe200078e02ff */
[----:B------:R0:W-:Y:S03]  /*42f0*/  STL.64 [R1+0x1e8], R92 ;  /* 0x0001e85c01007387 */ /* 0x0001e60000100a00 */
[C---:B------:R-:W-:Y:S01]  /*4300*/  IMAD.WIDE R90, R39.reuse, 0x2, R134 ;  /* 0x00000002275a7825 */ /* 0x040fe200078e0286 */
[----:B------:R0:W4:Y:S04]  /*4310*/  @P2 LDG.E.U16 R3, desc[UR4][R92.64] ;  /* 0x000000045c032981 */ /* 0x000128000c1e1500 */
[----:B------:R-:W4:Y:S01]  /*4320*/  @P2 LDG.E.U16 R45, desc[UR4][R90.64] ;  /* 0x000000045a2d2981 */ /* 0x000f22000c1e1500 */
[----:B0-----:R-:W-:-:S05]  /*4330*/  IMAD.WIDE R92, R39, 0x2, R136 ;  /* 0x00000002275c7825 */ /* 0x001fca00078e0288 */
[----:B------:R-:W4:Y:S01]  /*4340*/  @P2 LDG.E.U16 R41, desc[UR4][R92.64] ;  /* 0x000000045c292981 */ /* 0x000f22000c1e1500 */
[----:B------:R-:W-:-:S05]  /*4350*/  LOP3.LUT R39, R142, 0x40, RZ, 0xc0, !PT ;  /* 0x000000408e277812 */ /* 0x000fca00078ec0ff */
[----:B------:R-:W-:-:S05]  /*4360*/  IMAD R39, R39, 0x40, R0 ;  /* 0x0000004027277824 */ /* 0x000fca00078e0200 */
[C---:B------:R-:W-:Y:S02]  /*4370*/  LOP3.LUT R47, R39.reuse, 0x10, RZ, 0x3c, !PT ;  /* 0x00000010272f7812 */ /* 0x040fe400078e3cff */
[C---:B------:R-:W-:Y:S02]  /*4380*/  LOP3.LUT R49, R39.reuse, 0x20, RZ, 0x3c, !PT ;  /* 0x0000002027317812 */ /* 0x040fe400078e3cff */
[C---:B------:R-:W-:Y:S01]  /*4390*/  LOP3.LUT R51, R39.reuse, 0x30, RZ, 0x3c, !PT ;  /* 0x0000003027337812 */ /* 0x040fe200078e3cff */
[----:B------:R0:W-:Y:S01]  /*43a0*/  STS.U16 [R39+UR66+0x8000], R38 ;  /* 0x0080002627007988 */ /* 0x0001e20008000442 */
[----:B------:R-:W-:-:S03]  /*43b0*/  LOP3.LUT R0, R39, 0x40, RZ, 0x3c, !PT ;  /* 0x0000004027007812 */ /* 0x000fc600078e3cff */
[----:B------:R-:W-:Y:S04]  /*43c0*/  STS.U16 [R39+UR66+0xa000], R40 ;  /* 0x00a0002827007988 */ /* 0x000fe80008000442 */
[----:B------:R1:W-:Y:S01]  /*43d0*/  STS.U16 [R39+UR66+0x8400], R50 ;  /* 0x0084003227007988 */ /* 0x0003e20008000442 */
[----:B--2---:R-:W-:Y:S01]  /*43e0*/  UIMAD UR6, UR73, UR6, URZ ;  /* 0x00000006490672a4 */ /* 0x004fe2000f8e02ff */
[----:B0-----:R-:W0:Y:S02]  /*43f0*/  LDC R38, c[0x0][0x3d8] ;  /* 0x0000f600ff267b82 */ /* 0x001e240000000800 */
[----:B------:R2:W-:Y:S04]  /*4400*/  STS.U16 [R39+UR66+0xa400], R52 ;  /* 0x00a4003427007988 */ /* 0x0005e80008000442 */
[----:B------:R2:W-:Y:S02]  /*4410*/  STS.U16 [R39+UR66+0x8800], R66 ;  /* 0x0088004227007988 */ /* 0x0005e40008000442 */
[----:B-1----:R-:W1:Y:S02]  /*4420*/  LDC R50, c[0x0][0x3d8] ;  /* 0x0000f600ff327b82 */ /* 0x002e640000000800 */
[----:B------:R2:W-:Y:S04]  /*4430*/  STS.U16 [R39+UR66+0xa800], R68 ;  /* 0x00a8004427007988 */ /* 0x0005e80008000442 */
[----:B------:R-:W-:Y:S02]  /*4440*/  STS.U16 [R39+UR66+0x8c00], R78 ;  /* 0x008c004e27007988 */ /* 0x000fe40008000442 */
[----:B--2---:R-:W2:Y:S02]  /*4450*/  LDC R52, c[0x0][0x3d8] ;  /* 0x0000f600ff347b82 */ /* 0x004ea40000000800 */
[----:B------:R-:W-:Y:S04]  /*4460*/  STS.U16 [R39+UR66+0xac00], R80 ;  /* 0x00ac005027007988 */ /* 0x000fe80008000442 */
[----:B------:R-:W-:Y:S01]  /*4470*/  STS.U16 [R47+UR66+0x8080], R42 ;  /* 0x0080802a2f007988 */ /* 0x000fe20008000442 */
[----:B------:R-:W-:Y:S01]  /*4480*/  USHF.L.U32 UR9, UR6, 0x1, URZ ;  /* 0x0000000106097899 */ /* 0x000fe200080006ff */
[----:B------:R-:W0:Y:S02]  /*4490*/  LDC R66, c[0x0][0x3d8] ;  /* 0x0000f600ff427b82 */ /* 0x000e240000000800 */
[----:B------:R-:W-:Y:S04]  /*44a0*/  STS.U16 [R47+UR66+0xa080], R44 ;  /* 0x00a0802c2f007988 */ /* 0x000fe80008000442 */
[----:B------:R1:W-:Y:S02]  /*44b0*/  STS.U16 [R47+UR66+0x8480], R54 ;  /* 0x008480362f007988 */ /* 0x0003e40008000442 */
[----:B------:R-:W0:Y:S02]  /*44c0*/  LDC R68, c[0x0][0x3d8] ;  /* 0x0000f600ff447b82 */ /* 0x000e240000000800 */
[----:B------:R1:W-:Y:S04]  /*44d0*/  STS.U16 [R47+UR66+0xa480], R56 ;  /* 0x00a480382f007988 */ /* 0x0003e80008000442 */
[----:B------:R1:W-:Y:S02]  /*44e0*/  STS.U16 [R47+UR66+0x8880], R70 ;  /* 0x008880462f007988 */ /* 0x0003e40008000442 */
[----:B-1----:R-:W1:Y:S02]  /*44f0*/  LDC R54, c[0x0][0x3d8] ;  /* 0x0000f600ff367b82 */ /* 0x002e640000000800 */
[----:B------:R2:W-:Y:S04]  /*4500*/  STS.U16 [R47+UR66+0xa880], R72 ;  /* 0x00a880482f007988 */ /* 0x0005e80008000442 */
[----:B------:R-:W-:Y:S02]  /*4510*/  STS.U16 [R47+UR66+0x8c80], R82 ;  /* 0x008c80522f007988 */ /* 0x000fe40008000442 */
[----:B------:R-:W0:Y:S02]  /*4520*/  LDC R56, c[0x0][0x3d8] ;  /* 0x0000f600ff387b82 */ /* 0x000e240000000800 */
[----:B------:R-:W-:Y:S04]  /*4530*/  STS.U16 [R47+UR66+0xac80], R84 ;  /* 0x00ac80542f007988 */ /* 0x000fe80008000442 */
[----:B------:R-:W-:Y:S02]  /*4540*/  STS.U16 [R49+UR66+0x8100], R46 ;  /* 0x0081002e31007988 */ /* 0x000fe40008000442 */
[----:B------:R-:W0:Y:S02]  /*4550*/  LDC R70, c[0x0][0x3d8] ;  /* 0x0000f600ff467b82 */ /* 0x000e240000000800 */
[----:B------:R-:W-:Y:S04]  /*4560*/  STS.U16 [R49+UR66+0xa100], R48 ;  /* 0x00a1003031007988 */ /* 0x000fe80008000442 */
[----:B---3--:R3:W-:Y:S02]  /*4570*/  STS.U16 [R49+UR66+0x8500], R58 ;  /* 0x0085003a31007988 */ /* 0x0087e40008000442 */
[----:B--2---:R-:W2:Y:S02]  /*4580*/  LDC R72, c[0x0][0x3d8] ;  /* 0x0000f600ff487b82 */ /* 0x004ea40000000800 */
[----:B------:R3:W-:Y:S04]  /*4590*/  STS.U16 [R49+UR66+0xa500], R60 ;  /* 0x00a5003c31007988 */ /* 0x0007e80008000442 */
[----:B------:R1:W-:Y:S02]  /*45a0*/  STS.U16 [R49+UR66+0x8900], R74 ;  /* 0x0089004a31007988 */ /* 0x0003e40008000442 */
[----:B---3--:R-:W3:Y:S02]  /*45b0*/  LDC R58, c[0x0][0x3d8] ;  /* 0x0000f600ff3a7b82 */ /* 0x008ee40000000800 */
[----:B------:R-:W-:Y:S04]  /*45c0*/  STS.U16 [R49+UR66+0xa900], R76 ;  /* 0x00a9004c31007988 */ /* 0x000fe80008000442 */
[----:B------:R-:W-:Y:S02]  /*45d0*/  STS.U16 [R49+UR66+0x8d00], R86 ;  /* 0x008d005631007988 */ /* 0x000fe40008000442 */
[----:B------:R-:W0:Y:S02]  /*45e0*/  LDC R60, c[0x0][0x3d8] ;  /* 0x0000f600ff3c7b82 */ /* 0x000e240000000800 */
[----:B------:R-:W-:Y:S04]  /*45f0*/  STS.U16 [R49+UR66+0xad00], R88 ;  /* 0x00ad005831007988 */ /* 0x000fe80008000442 */
[----:B------:R1:W-:Y:S02]  /*4600*/  STS.U16 [R51+UR66+0x8180], R5 ;  /* 0x0081800533007988 */ /* 0x0003e40008000442 */
[----:B-1----:R-:W1:Y:S02]  /*4610*/  LDC R74, c[0x0][0x3d8] ;  /* 0x0000f600ff4a7b82 */ /* 0x002e640000000800 */
[----:B------:R2:W-:Y:S04]  /*4620*/  STS.U16 [R51+UR66+0xa180], R6 ;  /* 0x00a1800633007988 */ /* 0x0005e80008000442 */
[----:B------:R2:W-:Y:S01]  /*4630*/  STS.U16 [R51+UR66+0x8580], R62 ;  /* 0x0085803e33007988 */ /* 0x0005e20008000442 */
[C---:B------:R-:W-:Y:S01]  /*4640*/  LOP3.LUT R5, R39.reuse, 0x50, RZ, 0x3c, !PT ;  /* 0x0000005027057812 */ /* 0x040fe200078e3cff */
[----:B------:R-:W0:Y:S02]  /*4650*/  LDC R76, c[0x0][0x3d8] ;  /* 0x0000f600ff4c7b82 */ /* 0x000e240000000800 */
[----:B------:R2:W-:Y:S02]  /*4660*/  STS.U16 [R51+UR66+0xa580], R64 ;  /* 0x00a5804033007988 */ /* 0x0005e40008000442 */
[----:B--2---:R-:W-:-:S02]  /*4670*/  LOP3.LUT R6, R39, 0x60, RZ, 0x3c, !PT ;  /* 0x0000006027067812 */ /* 0x004fc400078e3cff */
[----:B------:R-:W-:Y:S02]  /*4680*/  STS.U16 [R51+UR66+0x8980], R36 ;  /* 0x0089802433007988 */ /* 0x000fe40008000442 */
[----:B------:R-:W2:Y:S02]  /*4690*/  LDC R62, c[0x0][0x3d8] ;  /* 0x0000f600ff3e7b82 */ /* 0x000ea40000000800 */
[----:B------:R-:W-:Y:S04]  /*46a0*/  STS.U16 [R51+UR66+0xa980], R34 ;  /* 0x00a9802233007988 */ /* 0x000fe80008000442 */
[----:B------:R-:W-:Y:S02]  /*46b0*/  STS.U16 [R51+UR66+0x8d80], R33 ;  /* 0x008d802133007988 */ /* 0x000fe40008000442 */
[----:B------:R-:W0:Y:S02]  /*46c0*/  LDC R64, c[0x0][0x3d8] ;  /* 0x0000f600ff407b82 */ /* 0x000e240000000800 */
[----:B------:R-:W-:Y:S04]  /*46d0*/  STS.U16 [R51+UR66+0xad80], R32 ;  /* 0x00ad802033007988 */ /* 0x000fe80008000442 */
[----:B------:R1:W-:Y:S02]  /*46e0*/  STS.U16 [R0+UR66+0x8a00], R22 ;  /* 0x008a001600007988 */ /* 0x0003e40008000442 */
[----:B------:R-:W0:Y:S02]  /*46f0*/  LDC R78, c[0x0][0x3d8] ;  /* 0x0000f600ff4e7b82 */ /* 0x000e240000000800 */
[----:B------:R-:W-:Y:S04]  /*4700*/  STS.U16 [R0+UR66+0x8200], R31 ;  /* 0x0082001f00007988 */ /* 0x000fe80008000442 */
[----:B------:R-:W-:Y:S02]  /*4710*/  STS.U16 [R0+UR66+0xa200], R30 ;  /* 0x00a2001e00007988 */ /* 0x000fe40008000442 */
[----:B-1----:R-:W1:Y:S02]  /*4720*/  LDC R22, c[0x0][0x3d8] ;  /* 0x0000f600ff167b82 */ /* 0x002e640000000800 */
[----:B------:R-:W-:Y:S04]  /*4730*/  STS.U16 [R0+UR66+0x8600], R35 ;  /* 0x0086002300007988 */ /* 0x000fe80008000442 */
[----:B------:R-:W-:Y:S02]  /*4740*/  STS.U16 [R0+UR66+0xa600], R37 ;  /* 0x00a6002500007988 */ /* 0x000fe40008000442 */
[----:B------:R-:W0:Y:S02]  /*4750*/  LDC R80, c[0x0][0x3d8] ;  /* 0x0000f600ff507b82 */ /* 0x000e240000000800 */
[----:B------:R-:W-:Y:S04]  /*4760*/  STS.U16 [R0+UR66+0xaa00], R23 ;  /* 0x00aa001700007988 */ /* 0x000fe80008000442 */
[----:B------:R-:W-:Y:S02]  /*4770*/  STS.U16 [R0+UR66+0x8e00], R24 ;  /* 0x008e001800007988 */ /* 0x000fe40008000442 */
[----:B------:R-:W0:Y:S02]  /*4780*/  LDC R82, c[0x0][0x3d8] ;  /* 0x0000f600ff527b82 */ /* 0x000e240000000800 */
[----:B------:R2:W-:Y:S04]  /*4790*/  STS.U16 [R0+UR66+0xae00], R25 ;  /* 0x00ae001900007988 */ /* 0x0005e80008000442 */
[----:B------:R-:W-:Y:S02]  /*47a0*/  STS.U16 [R5+UR66+0x8280], R26 ;  /* 0x0082801a05007988 */ /* 0x000fe40008000442 */
[----:B------:R-:W0:Y:S02]  /*47b0*/  LDC R48, c[0x0][0x3d8] ;  /* 0x0000f600ff307b82 */ /* 0x000e240000000800 */
[----:B------:R-:W-:Y:S04]  /*47c0*/  STS.U16 [R5+UR66+0xa280], R27 ;  /* 0x00a2801b05007988 */ /* 0x000fe80008000442 */
[----:B------:R-:W-:Y:S01]  /*47d0*/  STS.U16 [R5+UR66+0x8680], R28 ;  /* 0x0086801c05007988 */ /* 0x000fe20008000442 */
[----:B--2---:R-:W-:Y:S01]  /*47e0*/  SHF.R.U32.HI R0, RZ, 0x5, R142 ;  /* 0x00000005ff007819 */ /* 0x004fe2000001168e */
[----:B------:R-:W2:Y:S02]  /*47f0*/  LDC R44, c[0x0][0x3d8] ;  /* 0x0000f600ff2c7b82 */ /* 0x000ea40000000800 */
[----:B------:R-:W-:Y:S04]  /*4800*/  STS.U16 [R5+UR66+0xa680], R29 ;  /* 0x00a6801d05007988 */ /* 0x000fe80008000442 */
[----:B------:R1:W-:Y:S02]  /*4810*/  STS.U16 [R5+UR66+0x8a80], R12 ;  /* 0x008a800c05007988 */ /* 0x0003e40008000442 */
[----:B------:R-:W0:Y:S02]  /*4820*/  LDC R46, c[0x0][0x3d8] ;  /* 0x0000f600ff2e7b82 */ /* 0x000e240000000800 */
[----:B------:R-:W-:Y:S04]  /*4830*/  STS.U16 [R5+UR66+0xaa80], R21 ;  /* 0x00aa801505007988 */ /* 0x000fe80008000442 */
[----:B------:R3:W-:Y:S02]  /*4840*/  STS.U16 [R5+UR66+0x8e80], R20 ;  /* 0x008e801405007988 */ /* 0x0007e40008000442 */
[----:B------:R-:W0:Y:S02]  /*4850*/  LDC R42, c[0x0][0x3d8] ;  /* 0x0000f600ff2a7b82 */ /* 0x000e240000000800 */
[----:B------:R-:W-:Y:S04]  /*4860*/  STS.U16 [R5+UR66+0xae80], R19 ;  /* 0x00ae801305007988 */ /* 0x000fe80008000442 */
[----:B------:R3:W-:Y:S01]  /*4870*/  STS.U16 [R6+UR66+0x8300], R18 ;  /* 0x0083001206007988 */ /* 0x0007e20008000442 */
[----:B-1----:R-:W-:-:S02]  /*4880*/  LOP3.LUT R12, R39, 0x70, RZ, 0x3c, !PT ;  /* 0x00000070270c7812 */ /* 0x002fc400078e3cff */
[----:B------:R-:W-:Y:S01]  /*4890*/  SGXT.U32 R0, R0, 0x2 ;  /* 0x000000020000781a */ /* 0x000fe20000000000 */
[----:B------:R1:W-:Y:S01]  /*48a0*/  STS.U16 [R6+UR66+0x8b00], R14 ;  /* 0x008b000e06007988 */ /* 0x0003e20008000442 */
[----:B---3--:R-:W3:Y:S08]  /*48b0*/  LDC R20, c[0x0][0x3d8] ;  /* 0x0000f600ff147b82 */ /* 0x008ef00000000800 */
[----:B------:R-:W0:Y:S01]  /*48c0*/  LDC R18, c[0x0][0x3d8] ;  /* 0x0000f600ff127b82 */ /* 0x000e220000000800 */
[----:B------:R2:W-:Y:S07]  /*48d0*/  STS.U16 [R6+UR66+0x8700], R16 ;  /* 0x0087001006007988 */ /* 0x0005ee0008000442 */
[----:B-1----:R-:W1:Y:S01]  /*48e0*/  LDC R14, c[0x0][0x3d8] ;  /* 0x0000f600ff0e7b82 */ /* 0x002e620000000800 */
[----:B----4-:R-:W-:Y:S04]  /*48f0*/  STS.U16 [R6+UR66+0xa300], R17 ;  /* 0x00a3001106007988 */ /* 0x010fe80008000442 */
[----:B------:R-:W-:Y:S03]  /*4900*/  STS.U16 [R6+UR66+0xa700], R15 ;  /* 0x00a7000f06007988 */ /* 0x000fe60008000442 */
[----:B--2---:R-:W2:Y:S01]  /*4910*/  LDC R16, c[0x0][0x3d8] ;  /* 0x0000f600ff107b82 */ /* 0x004ea20000000800 */
[----:B------:R-:W-:Y:S04]  /*4920*/  STS.U16 [R6+UR66+0xab00], R13 ;  /* 0x00ab000d06007988 */ /* 0x000fe80008000442 */
[----:B------:R-:W-:Y:S03]  /*4930*/  STS.U16 [R6+UR66+0x8f00], R11 ;  /* 0x008f000b06007988 */ /* 0x000fe60008000442 */
[----:B------:R-:W4:Y:S01]  /*4940*/  LDC R40, c[0x0][0x3d8] ;  /* 0x0000f600ff287b82 */ /* 0x000f220000000800 */
[----:B------:R-:W-:Y:S04]  /*4950*/  STS.U16 [R6+UR66+0xaf00], R10 ;  /* 0x00af000a06007988 */ /* 0x000fe80008000442 */
[----:B------:R3:W-:Y:S03]  /*4960*/  STS.U16 [R12+UR66+0x8380], R9 ;  /* 0x008380090c007988 */ /* 0x0007e60008000442 */
[----:B------:R-:W4:Y:S01]  /*4970*/  LDC R36, c[0x0][0x3d8] ;  /* 0x0000f600ff247b82 */ /* 0x000f220000000800 */
[----:B------:R0:W-:Y:S01]  /*4980*/  STS.U16 [R12+UR66+0xa380], R8 ;  /* 0x00a380080c007988 */ /* 0x0001e20008000442 */
[----:B---3--:R-:W-:-:S06]  /*4990*/  IMAD R9, R0, UR7, RZ ;  /* 0x0000000700097c24 */ /* 0x008fcc000f8e02ff */
[----:B------:R-:W3:Y:S01]  /*49a0*/  LDC R6, c[0x0][0x3d8] ;  /* 0x0000f600ff067b82 */ /* 0x000ee20000000800 */
[----:B------:R-:W-:-:S07]  /*49b0*/  IMAD R15, R22, 0x4, R9 ;  /* 0x00000004160f7824 */ /* 0x000fce00078e0209 */
[----:B0-----:R-:W0:Y:S01]  /*49c0*/  LDC R8, c[0x0][0x3d8] ;  /* 0x0000f600ff087b82 */ /* 0x001e220000000800 */
[----:B------:R-:W-:-:S07]  /*49d0*/  LEA R17, R18, R15, 0x2 ;  /* 0x0000000f12117211 */ /* 0x000fce00078e10ff */
[----:B------:R-:W0:Y:S01]  /*49e0*/  LDC R10, c[0x0][0x3d8] ;  /* 0x0000f600ff0a7b82 */ /* 0x000e220000000800 */
[----:B-1----:R-:W-:Y:S01]  /*49f0*/  IMAD R21, R14, 0x4, R17 ;  /* 0x000000040e157824 */ /* 0x002fe200078e0211 */
[----:B------:R1:W-:Y:S04]  /*4a00*/  STS.U16 [R12+UR66+0x8b80], R4 ;  /* 0x008b80040c007988 */ /* 0x0003e80008000442 */
[----:B--2---:R-:W-:Y:S02]  /*4a10*/  LEA R23, R16, R21, 0x2 ;  /* 0x0000001510177211 */ /* 0x004fe400078e10ff */
[----:B------:R-:W2:Y:S08]  /*4a20*/  LDC R14, c[0x0][0x3d8] ;  /* 0x0000f600ff0e7b82 */ /* 0x000eb00000000800 */
[----:B-1----:R-:W1:Y:S01]  /*4a30*/  LDC R4, c[0x0][0x3d8] ;  /* 0x0000f600ff047b82 */ /* 0x002e620000000800 */
[----:B---3--:R-:W-:Y:S01]  /*4a40*/  IMAD R29, R6, 0x4, R23 ;  /* 0x00000004061d7824 */ /* 0x008fe200078e0217 */
[----:B------:R-:W-:Y:S04]  /*4a50*/  STS.U16 [R12+UR66+0x8780], R7 ;  /* 0x008780070c007988 */ /* 0x000fe80008000442 */
[----:B------:R-:W-:Y:S02]  /*4a60*/  STS.U16 [R12+UR66+0xa780], R3 ;  /* 0x00a780030c007988 */ /* 0x000fe40008000442 */
[----:B------:R-:W3:Y:S02]  /*4a70*/  LDC R6, c[0x0][0x3d8] ;  /* 0x0000f600ff067b82 */ /* 0x000ee40000000800 */
[----:B------:R-:W-:Y:S04]  /*4a80*/  STS.U16 [R12+UR66+0xab80], R43 ;  /* 0x00ab802b0c007988 */ /* 0x000fe80008000442 */
[----:B------:R0:W-:Y:S02]  /*4a90*/  STS.U16 [R12+UR66+0x8f80], R41 ;  /* 0x008f80290c007988 */ /* 0x0001e40008000442 */
[----:B------:R-:W3:Y:S02]  /*4aa0*/  LDC R16, c[0x0][0x3d8] ;  /* 0x0000f600ff107b82 */ /* 0x000ee40000000800 */
[----:B------:R2:W-:Y:S01]  /*4ab0*/  STS.U16 [R12+UR66+0xaf80], R45 ;  /* 0x00af802d0c007988 */ /* 0x0005e20008000442 */
[----:B------:R-:W-:Y:S01]  /*4ac0*/  LOP3.LUT R0, R142, 0x1f, RZ, 0xc0, !PT ;  /* 0x0000001f8e007812 */ /* 0x000fe200078ec0ff */
[----:B------:R-:W-:-:S02]  /*4ad0*/  UIMAD.WIDE UR6, UR6, 0x2, URZ ;  /* 0x00000002060678a5 */ /* 0x000fc4000f8e02ff */
[----:B------:R-:W-:Y:S01]  /*4ae0*/  STL.64 [R1+0xe8], R96 ;  /* 0x0000e86001007387 */ /* 0x000fe20000100a00 */
[----:B0-----:R-:W-:Y:S01]  /*4af0*/  IMAD R41, R8, 0x4, R29 ;  /* 0x0000000408297824 */ /* 0x001fe200078e021d */
[----:B------:R-:W0:Y:S01]  /*4b00*/  LDC R18, c[0x0][0x3d8] ;  /* 0x0000f600ff127b82 */ /* 0x000e220000000800 */
[----:B------:R-:W-:Y:S01]  /*4b10*/  VOTEU.ALL UP1, P1 ;  /* 0x0000000000ff7886 */ /* 0x000fe20000820000 */
[----:B------:R2:W-:Y:S06]  /*4b20*/  MEMBAR.ALL.CTA ;  /* 0x0000000000007992 */ /* 0x0005ec0000008000 */
[----:B--2---:R-:W-:Y:S01]  /*4b30*/  FENCE.VIEW.ASYNC.S ;  /* 0x00000000000073c6 */ /* 0x004fe20000000000 */
[----:B------:R-:W2:Y:S01]  /*4b40*/  LDC R12, c[0x0][0x3d8] ;  /* 0x0000f600ff0c7b82 */ /* 0x000ea20000000800 */
[----:B------:R-:W-:-:S05]  /*4b50*/  LEA R43, R10, R41, 0x2 ;  /* 0x000000290a2b7211 */ /* 0x000fca00078e10ff */
[----:B------:R-:W-:Y:S02]  /*4b60*/  IMAD R45, R20, 0x4, R43 ;  /* 0x00000004142d7824 */ /* 0x000fe400078e022b */
[----:B------:R-:W0:Y:S02]  /*4b70*/  LDC R8, c[0x0][0x3d8] ;  /* 0x0000f600ff087b82 */ /* 0x000e240000000800 */
[----:B-1----:R-:W-:-:S05]  /*4b80*/  IMAD R53, R4, 0x4, R45 ;  /* 0x0000000404357824 */ /* 0x002fca00078e022d */
[----:B------:R-:W-:Y:S01]  /*4b90*/  LEA R55, R14, R53, 0x2 ;  /* 0x000000350e377211 */ /* 0x000fe200078e10ff */
[----:B------:R-:W1:Y:S04]  /*4ba0*/  LDC R10, c[0x0][0x3d8] ;  /* 0x0000f600ff0a7b82 */ /* 0x000e680000000800 */
[----:B--2---:R-:W-:-:S04]  /*4bb0*/  IMAD R57, R12, 0x4, R55 ;  /* 0x000000040c397824 */ /* 0x004fc800078e0237 */
[----:B------:R-:W2:Y:S01]  /*4bc0*/  LDC R22, c[0x0][0x3d8] ;  /* 0x0000f600ff167b82 */ /* 0x000ea20000000800 */
[----:B---3--:R-:W-:-:S05]  /*4bd0*/  IMAD R59, R6, 0x4, R57 ;  /* 0x00000004063b7824 */ /* 0x008fca00078e0239 */
[----:B0-----:R-:W-:Y:S01]  /*4be0*/  LEA R61, R8, R59, 0x2 ;  /* 0x0000003b083d7211 */ /* 0x001fe200078e10ff */
[----:B------:R-:W-:Y:S01]  /*4bf0*/  IMAD R0, R0, UR60, RZ ;  /* 0x0000003c00007c24 */ /* 0x000fe2000f8e02ff */
[----:B------:R-:W-:Y:S01]  /*4c00*/  STL.64 [R1+0x170], R94 ;  /* 0x0001705e01007387 */ /* 0x000fe20000100a00 */
[----:B------:R-:W0:Y:S02]  /*4c10*/  LDC R34, c[0x0][0x3d8] ;  /* 0x0000f600ff227b82 */ /* 0x000e240000000800 */
[----:B------:R-:W-:-:S04]  /*4c20*/  IMAD R63, R16, 0x4, R61 ;  /* 0x00000004103f7824 */ /* 0x000fc800078e023d */
[----:B------:R-:W-:Y:S02]  /*4c30*/  IMAD R65, R18, 0x4, R63 ;  /* 0x0000000412417824 */ /* 0x000fe400078e023f */
[----:B------:R-:W-:Y:S01]  /*4c40*/  IMAD.SHL.U32 R3, R0, 0x2, RZ ;  /* 0x0000000200037824 */ /* 0x000fe200078e00ff */
[----:B------:R-:W-:Y:S01]  /*4c50*/  STL.64 [R1+0xe0], R92 ;  /* 0x0000e05c01007387 */ /* 0x000fe20000100a00 */
[----:B------:R-:W3:Y:S01]  /*4c60*/  LDC R32, c[0x0][0x3d8] ;  /* 0x0000f600ff207b82 */ /* 0x000ee20000000800 */
[----:B-1----:R-:W-:-:S05]  /*4c70*/  LEA R67, R10, R65, 0x2 ;  /* 0x000000410a437211 */ /* 0x002fca00078e10ff */
[----:B--2---:R-:W-:Y:S01]  /*4c80*/  IMAD R69, R22, 0x4, R67 ;  /* 0x0000000416457824 */ /* 0x004fe200078e0243 */
[----:B------:R-:W-:Y:S01]  /*4c90*/  IADD3 R154, P3, P4, R3, UR9, R154 ;  /* 0x00000009039a7c10 */ /* 0x000fe2000fc7e09a */
[----:B------:R-:W-:Y:S01]  /*4ca0*/  IMAD.HI R0, R0, 0x2, RZ ;  /* 0x0000000200007827 */ /* 0x000fe200078e02ff */
[----:B------:R-:W-:Y:S01]  /*4cb0*/  STL.64 [R1+0xd8], R90 ;  /* 0x0000d85a01007387 */ /* 0x000fe20000100a00 */
[----:B------:R-:W1:Y:S02]  /*4cc0*/  LDC R30, c[0x0][0x3d8] ;  /* 0x0000f600ff1e7b82 */ /* 0x000e640000000800 */
[----:B------:R-:W-:-:S05]  /*4cd0*/  IMAD R19, R50, 0x4, R69 ;  /* 0x0000000432137824 */ /* 0x000fca00078e0245 */
[----:B------:R-:W-:Y:S01]  /*4ce0*/  LEA R39, R52, R19, 0x2 ;  /* 0x0000001334277211 */ /* 0x000fe200078e10ff */
[----:B------:R-:W2:Y:S04]  /*4cf0*/  LDC R28, c[0x0][0x3d8] ;  /* 0x0000f600ff1c7b82 */ /* 0x000ea80000000800 */
[----:B------:R-:W-:-:S04]  /*4d00*/  IMAD R51, R54, 0x4, R39 ;  /* 0x0000000436337824 */ /* 0x000fc800078e0227 */
[----:B------:R-:W-:Y:S01]  /*4d10*/  IMAD R33, R56, 0x4, R51 ;  /* 0x0000000438217824 */ /* 0x000fe200078e0233 */
[----:B------:R-:W0:Y:S04]  /*4d20*/  LDC R26, c[0x0][0x3d8] ;  /* 0x0000f600ff1a7b82 */ /* 0x000e280000000800 */
[----:B------:R-:W-:Y:S02]  /*4d30*/  LEA R35, R58, R33, 0x2 ;  /* 0x000000213a237211 */ /* 0x000fe400078e10ff */
[----:B------:R-:W-:Y:S02]  /*4d40*/  IADD3.X R0, PT, PT, R0, UR7, R155, P3, P4 ;  /* 0x0000000700007c10 */ /* 0x000fe40009fe849b */
[-C--:B------:R-:W-:Y:S01]  /*4d50*/  LEA R88, P3, R9, R154.reuse, 0x1 ;  /* 0x0000009a09587211 */ /* 0x080fe200078608ff */
[----:B------:R-:W-:Y:S01]  /*4d60*/  IMAD R49, R60, 0x4, R35 ;  /* 0x000000043c317824 */ /* 0x000fe200078e0223 */
[-C--:B------:R-:W-:Y:S01]  /*4d70*/  LEA R86, P4, R15, R154.reuse, 0x1 ;  /* 0x0000009a0f567211 */ /* 0x080fe200078808ff */
[----:B------:R-:W0:Y:S01]  /*4d80*/  LDC R24, c[0x0][0x3d8] ;  /* 0x0000f600ff187b82 */ /* 0x000e220000000800 */
[----:B------:R-:W-:Y:S01]  /*4d90*/  LEA R84, P5, R17, R154, 0x1 ;  /* 0x0000009a11547211 */ /* 0x000fe200078a08ff */
[----:B------:R-:W-:Y:S01]  /*4da0*/  IMAD R27, R62, 0x4, R49 ;  /* 0x000000043e1b7824 */ /* 0x000fe200078e0231 */
[----:B------:R-:W-:-:S02]  /*4db0*/  LEA.HI.X.SX32 R89, R9, R0, 0x1, P3 ;  /* 0x0000000009597211 */ /* 0x000fc400018f0eff */
[-C--:B------:R-:W-:Y:S02]  /*4dc0*/  LEA.HI.X.SX32 R87, R15, R0.reuse, 0x1, P4 ;  /* 0x000000000f577211 */ /* 0x080fe400020f0eff */
[----:B------:R-:W-:Y:S01]  /*4dd0*/  LEA.HI.X.SX32 R85, R17, R0, 0x1, P5 ;  /* 0x0000000011557211 */ /* 0x000fe200028f0eff */
[----:B------:R1:W-:Y:S01]  /*4de0*/  STL.64 [R1+0x70], R88 ;  /* 0x0000705801007387 */ /* 0x0003e20000100a00 */
[----:B------:R-:W-:Y:S01]  /*4df0*/  LEA R37, R64, R27, 0x2 ;  /* 0x0000001b40257211 */ /* 0x000fe200078e10ff */
[----:B------:R-:W0:Y:S02]  /*4e00*/  LDC R22, c[0x0][0x3d8] ;  /* 0x0000f600ff167b82 */ /* 0x000e240000000800 */
[----:B------:R3:W-:Y:S02]  /*4e10*/  STL.64 [R1+0x60], R86 ;  /* 0x0000605601007387 */ /* 0x0007e40000100a00 */
[----:B------:R-:W-:Y:S02]  /*4e20*/  IMAD R47, R66, 0x4, R37 ;  /* 0x00000004422f7824 */ /* 0x000fe400078e0225 */
[----:B------:R2:W-:Y:S02]  /*4e30*/  STL.64 [R1+0x68], R84 ;  /* 0x0000685401007387 */ /* 0x0005e40000100a00 */
[----:B------:R-:W0:Y:S01]  /*4e40*/  LDC R20, c[0x0][0x3d8] ;  /* 0x0000f600ff147b82 */ /* 0x000e220000000800 */
[----:B-1----:R-:W-:-:S02]  /*4e50*/  LEA R88, P3, R21, R154, 0x1 ;  /* 0x0000009a15587211 */ /* 0x002fc400078608ff */
[----:B---3--:R-:W-:Y:S02]  /*4e60*/  LEA R86, P4, R23, R154, 0x1 ;  /* 0x0000009a17567211 */ /* 0x008fe400078808ff */
[----:B------:R-:W-:-:S03]  /*4e70*/  LEA.HI.X.SX32 R89, R21, R0, 0x1, P3 ;  /* 0x0000000015597211 */ /* 0x000fc600018f0eff */
[----:B------:R-:W1:Y:S01]  /*4e80*/  LDC R4, c[0x0][0x3d8] ;  /* 0x0000f600ff047b82 */ /* 0x000e620000000800 */
[----:B--2---:R-:W-:Y:S02]  /*4e90*/  LEA R84, P5, R29, R154, 0x1 ;  /* 0x0000009a1d547211 */ /* 0x004fe400078a08ff */
[-C--:B------:R-:W-:Y:S02]  /*4ea0*/  LEA.HI.X.SX32 R87, R23, R0.reuse, 0x1, P4 ;  /* 0x0000000017577211 */ /* 0x080fe400020f0eff */
[----:B------:R-:W-:Y:S01]  /*4eb0*/  LEA.HI.X.SX32 R85, R29, R0, 0x1, P5 ;  /* 0x000000001d557211 */ /* 0x000fe200028f0eff */
[----:B------:R-:W-:Y:S01]  /*4ec0*/  IMAD R29, R68, 0x4, R47 ;  /* 0x00000004441d7824 */ /* 0x000fe200078e022f */
[----:B------:R2:W-:Y:S01]  /*4ed0*/  STL.64 [R1+0x58], R88 ;  /* 0x0000585801007387 */ /* 0x0005e20000100a00 */
[----:B------:R-:W3:Y:S03]  /*4ee0*/  LDC R12, c[0x0][0x3d8] ;  /* 0x0000f600ff0c7b82 */ /* 0x000ee60000000800 */
[----:B------:R-:W-:Y:S01]  /*4ef0*/  STL.64 [R1+0x50], R86 ;  /* 0x0000505601007387 */ /* 0x000fe20000100a00 */
[----:B------:R-:W-:-:S03]  /*4f00*/  LEA R31, R70, R29, 0x2 ;  /* 0x0000001d461f7211 */ /* 0x000fc600078e10ff */
[----:B------:R4:W-:Y:S01]  /*4f10*/  STL.64 [R1+0x48], R84 ;  /* 0x0000485401007387 */ /* 0x0009e20000100a00 */
[----:B------:R-:W0:Y:S01]  /*4f20*/  LDC R13, c[0x0][0x3d8] ;  /* 0x0000f600ff0d7b82 */ /* 0x000e220000000800 */
[----:B--2---:R-:W-:-:S07]  /*4f30*/  LEA R88, P3, R41, R154, 0x1 ;  /* 0x0000009a29587211 */ /* 0x004fce00078608ff */
[----:B------:R-:W2:Y:S01]  /*4f40*/  LDC R14, c[0x0][0x3d8] ;  /* 0x0000f600ff0e7b82 */ /* 0x000ea20000000800 */
[----:B----4-:R-:W-:-:S04]  /*4f50*/  LEA R84, P5, R45, R154, 0x1 ;  /* 0x0000009a2d547211 */ /* 0x010fc800078a08ff */
[-C--:B------:R-:W-:Y:S01]  /*4f60*/  LEA.HI.X.SX32 R85, R45, R0.reuse, 0x1, P5 ;  /* 0x000000002d557211 */ /* 0x080fe200028f0eff */
[----:B------:R-:W-:Y:S01]  /*4f70*/  IMAD R45, R72, 0x4, R31 ;  /* 0x00000004482d7824 */ /* 0x000fe200078e021f */
[----:B------:R-:W-:Y:S01]  /*4f80*/  LEA.HI.X.SX32 R89, R41, R0, 0x1, P3 ;  /* 0x0000000029597211 */ /* 0x000fe200018f0eff */
[----:B------:R-:W4:Y:S02]  /*4f90*/  LDC R25, c[0x0][0x3d8] ;  /* 0x0000f600ff197b82 */ /* 0x000f240000000800 */
[----:B------:R-:W-:Y:S01]  /*4fa0*/  IMAD R9, R74, 0x4, R45 ;  /* 0x000000044a097824 */ /* 0x000fe200078e022d */
[C---:B------:R-:W-:Y:S01]  /*4fb0*/  LEA R86, P4, R43.reuse, R154, 0x1 ;  /* 0x0000009a2b567211 */ /* 0x040fe200078808ff */
[----:B------:R1:W-:Y:S03]  /*4fc0*/  STL.64 [R1+0x40], R88 ;  /* 0x0000405801007387 */ /* 0x0003e60000100a00 */
[----:B------:R-:W-:Y:S01]  /*4fd0*/  LEA R21, R76, R9, 0x2 ;  /* 0x000000094c157211 */ /* 0x000fe200078e10ff */
[----:B------:R-:W0:Y:S01]  /*4fe0*/  LDC R5, c[0x0][0x3d8] ;  /* 0x0000f600ff057b82 */ /* 0x000e220000000800 */
[----:B------:R-:W-:-:S03]  /*4ff0*/  LEA.HI.X.SX32 R87, R43, R0, 0x1, P4 ;  /* 0x000000002b577211 */ /* 0x000fc600020f0eff */
[----:B------:R-:W-:Y:S01]  /*5000*/  IMAD R43, R78, 0x4, R21 ;  /* 0x000000044e2b7824 */ /* 0x000fe200078e0215 */
[C---:B-1----:R-:W-:Y:S01]  /*5010*/  LEA R88, P3, R53.reuse, R154, 0x1 ;  /* 0x0000009a35587211 */ /* 0x042fe200078608ff */
[----:B------:R1:W-:Y:S02]  /*5020*/  STL.64 [R1+0x38], R86 ;  /* 0x0000385601007387 */ /* 0x0003e40000100a00 */
[----:B------:R-:W-:Y:S01]  /*5030*/  IMAD R15, R80, 0x4, R43 ;  /* 0x00000004500f7824 */ /* 0x000fe200078e022b */
[----:B------:R-:W0:Y:S01]  /*5040*/  LDC R18, c[0x0][0x3d8] ;  /* 0x0000f600ff127b82 */ /* 0x000e220000000800 */
[----:B------:R-:W-:Y:S01]  /*5050*/  LEA.HI.X.SX32 R89, R53, R0, 0x1, P3 ;  /* 0x0000000035597211 */ /* 0x000fe200018f0eff */
[----:B------:R-:W-:Y:S02]  /*5060*/  STL.64 [R1+0x30], R84 ;  /* 0x0000305401007387 */ /* 0x000fe40000100a00 */
[----:B------:R-:W-:Y:S02]  /*5070*/  LEA R23, R82, R15, 0x2 ;  /* 0x0000000f52177211 */ /* 0x000fe400078e10ff */
[----:B------:R3:W-:Y:S02]  /*5080*/  STL.64 [R1+0x28], R88 ;  /* 0x0000285801007387 */ /* 0x0007e40000100a00 */
[----:B------:R-:W0:Y:S01]  /*5090*/  LDC R6, c[0x0][0x3d8] ;  /* 0x0000f600ff067b82 */ /* 0x000e220000000800 */
[----:B-1----:R-:W-:-:S04]  /*50a0*/  LEA R86, P4, R55, R154, 0x1 ;  /* 0x0000009a37567211 */ /* 0x002fc800078808ff */
[----:B------:R-:W-:-:S03]  /*50b0*/  LEA.HI.X.SX32 R87, R55, R0, 0x1, P4 ;  /* 0x0000000037577211 */ /* 0x000fc600020f0eff */
[----:B------:R-:W1:Y:S01]  /*50c0*/  LDC R7, c[0x0][0x3d8] ;  /* 0x0000f600ff077b82 */ /* 0x000e620000000800 */
[C---:B---3--:R-:W-:Y:S01]  /*50d0*/  LEA R88, P3, R59.reuse, R154, 0x1 ;  /* 0x0000009a3b587211 */ /* 0x048fe200078608ff */
[----:B------:R3:W-:Y:S01]  /*50e0*/  STL.64 [R1+0x20], R86 ;  /* 0x0000205601007387 */ /* 0x0007e20000100a00 */
[----:B------:R-:W-:Y:S02]  /*50f0*/  IMAD R41, R48, 0x4, R23 ;  /* 0x0000000430297824 */ /* 0x000fe400078e0217 */
[----:B------:R-:W-:Y:S02]  /*5100*/  LEA.HI.X.SX32 R89, R59, R0, 0x1, P3 ;  /* 0x000000003b597211 */ /* 0x000fe400018f0eff */
[-C--:B------:R-:W-:Y:S01]  /*5110*/  LEA R250, P3, R65, R154.reuse, 0x1 ;  /* 0x0000009a41fa7211 */ /* 0x080fe200078608ff */
[----:B------:R-:W-:Y:S01]  /*5120*/  IMAD R17, R44, 0x4, R41 ;  /* 0x000000042c117824 */ /* 0x000fe200078e0229 */
[----:B------:R-:W0:Y:S01]  /*5130*/  LDC R8, c[0x0][0x3d8] ;  /* 0x0000f600ff087b82 */ /* 0x000e220000000800 */
[----:B---3--:R-:W-:-:S02]  /*5140*/  LEA R86, P4, R61, R154, 0x1 ;  /* 0x0000009a3d567211 */ /* 0x008fc400078808ff */
[----:B------:R-:W-:-:S05]  /*5150*/  LEA.HI.X.SX32 R251, R65, R0, 0x1, P3 ;  /* 0x0000000041fb7211 */ /* 0x000fca00018f0eff */
[----:B------:R-:W3:Y:S01]  /*5160*/  LDC R3, c[0x0][0x3d8] ;  /* 0x0000f600ff037b82 */ /* 0x000ee20000000800 */
[----:B------:R-:W-:Y:S02]  /*5170*/  LEA.HI.X.SX32 R87, R61, R0, 0x1, P4 ;  /* 0x000000003d577211 */ /* 0x000fe400020f0eff */
[-C--:B------:R-:W-:Y:S02]  /*5180*/  LEA R248, P4, R67, R154.reuse, 0x1 ;  /* 0x0000009a43f87211 */ /* 0x080fe400078808ff */
[----:B------:R-:W-:Y:S02]  /*5190*/  LEA R244, P3, R19, R154, 0x1 ;  /* 0x0000009a13f47211 */ /* 0x000fe400078608ff */
[-C--:B------:R-:W-:Y:S01]  /*51a0*/  LEA.HI.X.SX32 R249, R67, R0.reuse, 0x1, P4 ;  /* 0x0000000043f97211 */ /* 0x080fe200020f0eff */
[----:B------:R-:W1:Y:S01]  /*51b0*/  LDC R10, c[0x0][0x3d8] ;  /* 0x0000f600ff0a7b82 */ /* 0x000e620000000800 */
[----:B------:R-:W-:Y:S02]  /*51c0*/  LEA.HI.X.SX32 R245, R19, R0, 0x1, P3 ;  /* 0x0000000013f57211 */ /* 0x000fe400018f0eff */
[----:B------:R-:W-:-:S02]  /*51d0*/  LEA R242, P4, R39, R154, 0x1 ;  /* 0x0000009a27f27211 */ /* 0x000fc400078808ff */
[----:B------:R-:W-:Y:S02]  /*51e0*/  LEA R19, R46, R17, 0x2 ;  /* 0x000000112e137211 */ /* 0x000fe400078e10ff */
[----:B------:R-:W-:Y:S01]  /*51f0*/  LEA.HI.X.SX32 R243, R39, R0, 0x1, P4 ;  /* 0x0000000027f37211 */ /* 0x000fe200020f0eff */
[----:B------:R-:W1:Y:S01]  /*5200*/  LDC R11, c[0x0][0x3d8] ;  /* 0x0000f600ff0b7b82 */ /* 0x000e620000000800 */
[-C--:B------:R-:W-:Y:S01]  /*5210*/  LEA R238, P3, R33, R154.reuse, 0x1 ;  /* 0x0000009a21ee7211 */ /* 0x080fe200078608ff */
[----:B------:R-:W-:Y:S01]  /*5220*/  IMAD R39, R42, 0x4, R19 ;  /* 0x000000042a277824 */ /* 0x000fe200078e0213 */
[----:B------:R-:W-:Y:S02]  /*5230*/  LEA R236, P4, R35, R154, 0x1 ;  /* 0x0000009a23ec7211 */ /* 0x000fe400078808ff */
[-C--:B------:R-:W-:Y:S01]  /*5240*/  LEA.HI.X.SX32 R239, R33, R0.reuse, 0x1, P3 ;  /* 0x0000000021ef7211 */ /* 0x080fe200018f0eff */
[----:B------:R-:W-:Y:S01]  /*5250*/  IMAD R33, R40, 0x4, R39 ;  /* 0x0000000428217824 */ /* 0x000fe200078e0227 */
[----:B------:R-:W-:Y:S01]  /*5260*/  LEA.HI.X.SX32 R237, R35, R0, 0x1, P4 ;  /* 0x0000000023ed7211 */ /* 0x000fe200020f0eff */
[----:B------:R-:W1:Y:S01]  /*5270*/  LDC R16, c[0x0][0x3d8] ;  /* 0x0000f600ff107b82 */ /* 0x000e620000000800 */
[----:B------:R-:W-:-:S02]  /*5280*/  LEA R230, P4, R37, R154, 0x1 ;  /* 0x0000009a25e67211 */ /* 0x000fc400078808ff */
[----:B------:R-:W-:Y:S02]  /*5290*/  LEA R35, R38, R33, 0x2 ;  /* 0x0000002126237211 */ /* 0x000fe400078e10ff */
[----:B------:R-:W-:Y:S02]  /*52a0*/  LEA R232, P3, R27, R154, 0x1 ;  /* 0x0000009a1be87211 */ /* 0x000fe400078608ff */
[-C--:B------:R-:W-:Y:S01]  /*52b0*/  LEA.HI.X.SX32 R231, R37, R0.reuse, 0x1, P4 ;  /* 0x0000000025e77211 */ /* 0x080fe200020f0eff */
[----:B------:R-:W-:Y:S01]  /*52c0*/  IMAD R37, R36, 0x4, R35 ;  /* 0x0000000424257824 */ /* 0x000fe200078e0223 */
[----:B------:R-:W-:Y:S02]  /*52d0*/  LEA.HI.X.SX32 R233, R27, R0, 0x1, P3 ;  /* 0x000000001be97211 */ /* 0x000fe400018f0eff */
[-C--:B------:R-:W-:Y:S01]  /*52e0*/  LEA R226, P3, R29, R154.reuse, 0x1 ;  /* 0x0000009a1de27211 */ /* 0x080fe200078608ff */
[----:B0-----:R-:W-:Y:S01]  /*52f0*/  IMAD R27, R34, 0x4, R37 ;  /* 0x00000004221b7824 */ /* 0x001fe200078e0225 */
[----:B------:R-:W-:-:S02]  /*5300*/  LEA R224, P4, R31, R154, 0x1 ;  /* 0x0000009a1fe07211 */ /* 0x000fc400078808ff */
[-C--:B------:R-:W-:Y:S02]  /*5310*/  LEA.HI.X.SX32 R227, R29, R0.reuse, 0x1, P3 ;  /* 0x000000001de37211 */ /* 0x080fe400018f0eff */
[----:B------:R-:W-:Y:S02]  /*5320*/  LEA R29, R32, R27, 0x2 ;  /* 0x0000001b201d7211 */ /* 0x000fe400078e10ff */
[----:B------:R-:W-:Y:S02]  /*5330*/  LEA.HI.X.SX32 R225, R31, R0, 0x1, P4 ;  /* 0x000000001fe17211 */ /* 0x000fe400020f0eff */
[-C--:B------:R-:W-:Y:S01]  /*5340*/  LEA R220, P3, R9, R154.reuse, 0x1 ;  /* 0x0000009a09dc7211 */ /* 0x080fe200078608ff */
[----:B------:R-:W-:Y:S01]  /*5350*/  IMAD R31, R30, 0x4, R29 ;  /* 0x000000041e1f7824 */ /* 0x000fe200078e021d */
[----:B------:R-:W-:Y:S02]  /*5360*/  LEA R84, P5, R57, R154, 0x1 ;  /* 0x0000009a39547211 */ /* 0x000fe400078a08ff */
[----:B------:R-:W-:Y:S01]  /*5370*/  LEA.HI.X.SX32 R221, R9, R0, 0x1, P3 ;  /* 0x0000000009dd7211 */ /* 0x000fe200018f0eff */
[----:B------:R-:W-:Y:S01]  /*5380*/  IMAD R9, R28, 0x4, R31 ;  /* 0x000000041c097824 */ /* 0x000fe200078e021f */
[----:B------:R-:W-:-:S02]  /*5390*/  LEA R218, P4, R21, R154, 0x1 ;  /* 0x0000009a15da7211 */ /* 0x000fc400078808ff */
[-C--:B------:R-:W-:Y:S02]  /*53a0*/  LEA.HI.X.SX32 R85, R57, R0.reuse, 0x1, P5 ;  /* 0x0000000039557211 */ /* 0x080fe400028f0eff */
[----:B------:R-:W-:Y:S02]  /*53b0*/  LEA.HI.X.SX32 R219, R21, R0, 0x1, P4 ;  /* 0x0000000015db7211 */ /* 0x000fe400020f0eff */
[-C--:B------:R-:W-:Y:S02]  /*53c0*/  LEA R212, P4, R23, R154.reuse, 0x1 ;  /* 0x0000009a17d47211 */ /* 0x080fe400078808ff */
[----:B------:R-:W-:Y:S01]  /*53d0*/  LEA R21, R26, R9, 0x2 ;  /* 0x000000091a157211 */ /* 0x000fe200078e10ff */
[----:B------:R0:W-:Y:S01]  /*53e0*/  STL.64 [R1+0x18], R84 ;  /* 0x0000185401007387 */ /* 0x0001e20000100a00 */
[----:B------:R-:W-:Y:S02]  /*53f0*/  LEA R214, P3, R15, R154, 0x1 ;  /* 0x0000009a0fd67211 */ /* 0x000fe400078608ff */
[-C--:B------:R-:W-:Y:S01]  /*5400*/  LEA.HI.X.SX32 R213, R23, R0.reuse, 0x1, P4 ;  /* 0x0000000017d57211 */ /* 0x080fe200020f0eff */
[----:B------:R-:W-:Y:S01]  /*5410*/  IMAD R23, R24, 0x4, R21 ;  /* 0x0000000418177824 */ /* 0x000fe200078e0215 */
[----:B------:R-:W-:-:S02]  /*5420*/  LEA.HI.X.SX32 R215, R15, R0, 0x1, P3 ;  /* 0x000000000fd77211 */ /* 0x000fc400018f0eff */
[-C--:B------:R-:W-:Y:S02]  /*5430*/  LEA R208, P3, R17, R154.reuse, 0x1 ;  /* 0x0000009a11d07211 */ /* 0x080fe400078608ff */
[----:B0-----:R-:W-:Y:S01]  /*5440*/  LEA R84, P5, R63, R154, 0x1 ;  /* 0x0000009a3f547211 */ /* 0x001fe200078a08ff */
[----:B------:R-:W-:-:S03]  /*5450*/  IMAD R15, R22, 0x4, R23 ;  /* 0x00000004160f7824 */ /* 0x000fc600078e0217 */
[----:B------:R-:W-:Y:S02]  /*5460*/  LEA.HI.X.SX32 R85, R63, R0, 0x1, P5 ;  /* 0x000000003f557211 */ /* 0x000fe400028f0eff */
[----:B------:R-:W-:Y:S02]  /*5470*/  LEA R246, P5, R69, R154, 0x1 ;  /* 0x0000009a45f67211 */ /* 0x000fe400078a08ff */
[-C--:B------:R-:W-:Y:S02]  /*5480*/  LEA.HI.X.SX32 R209, R17, R0.reuse, 0x1, P3 ;  /* 0x0000000011d17211 */ /* 0x080fe400018f0eff */
[----:B------:R-:W-:Y:S02]  /*5490*/  LEA.HI.X.SX32 R247, R69, R0, 0x1, P5 ;  /* 0x0000000045f77211 */ /* 0x000fe400028f0eff */
[-C--:B------:R-:W-:Y:S02]  /*54a0*/  LEA R240, P5, R51, R154.reuse, 0x1 ;  /* 0x0000009a33f07211 */ /* 0x080fe400078a08ff */
[----:B------:R-:W-:-:S02]  /*54b0*/  LEA R206, P4, R19, R154, 0x1 ;  /* 0x0000009a13ce7211 */ /* 0x000fc400078808ff */
[----:B------:R-:W-:Y:S02]  /*54c0*/  LEA R17, R20, R15, 0x2 ;  /* 0x0000000f14117211 */ /* 0x000fe400078e10ff */
[-C--:B------:R-:W-:Y:S02]  /*54d0*/  LEA.HI.X.SX32 R241, R51, R0.reuse, 0x1, P5 ;  /* 0x0000000033f17211 */ /* 0x080fe400028f0eff */
[----:B------:R-:W-:Y:S01]  /*54e0*/  LEA.HI.X.SX32 R207, R19, R0, 0x1, P4 ;  /* 0x0000000013cf7211 */ /* 0x000fe200020f0eff */
[----:B------:R-:W-:Y:S01]  /*54f0*/  IMAD R19, R4, 0x4, R17 ;  /* 0x0000000404137824 */ /* 0x000fe200078e0211 */
[----:B------:R-:W-:-:S03]  /*5500*/  LEA R234, P5, R49, R154, 0x1 ;  /* 0x0000009a31ea7211 */ /* 0x000fc600078a08ff */
[----:B------:R-:W-:Y:S01]  /*5510*/  IMAD R12, R12, 0x4, R19 ;  /* 0x000000040c0c7824 */ /* 0x000fe200078e0213 */
[----:B------:R-:W-:Y:S02]  /*5520*/  LEA.HI.X.SX32 R235, R49, R0, 0x1, P5 ;  /* 0x0000000031eb7211 */ /* 0x000fe400028f0eff */
[----:B------:R-:W-:Y:S02]  /*5530*/  LEA R228, P5, R47, R154, 0x1 ;  /* 0x0000009a2fe47211 */ /* 0x000fe400078a08ff */
[----:B------:R-:W-:Y:S02]  /*5540*/  LEA R13, R13, R12, 0x2 ;  /* 0x0000000c0d0d7211 */ /* 0x000fe400078e10ff */
[----:B------:R-:W-:Y:S02]  /*5550*/  LEA.HI.X.SX32 R229, R47, R0, 0x1, P5 ;  /* 0x000000002fe57211 */ /* 0x000fe400028f0eff */
[-C--:B------:R-:W-:Y:S01]  /*5560*/  LEA R222, P5, R45, R154.reuse, 0x1 ;  /* 0x0000009a2dde7211 */ /* 0x080fe200078a08ff */
[----:B--2---:R-:W-:Y:S01]  /*5570*/  IMAD R14, R14, 0x4, R13 ;  /* 0x000000040e0e7824 */ /* 0x004fe200078e020d */
[----:B------:R-:W-:-:S02]  /*5580*/  LEA R202, P3, R33, R154, 0x1 ;  /* 0x0000009a21ca7211 */ /* 0x000fc400078608ff */
[----:B------:R-:W-:Y:S02]  /*5590*/  LEA.HI.X.SX32 R223, R45, R0, 0x1, P5 ;  /* 0x000000002ddf7211 */ /* 0x000fe400028f0eff */
[----:B------:R-:W-:Y:S01]  /*55a0*/  LEA R216, P5, R43, R154, 0x1 ;  /* 0x0000009a2bd87211 */ /* 0x000fe200078a08ff */
[----:B----4-:R-:W-:Y:S01]  /*55b0*/  IMAD R4, R25, 0x4, R14 ;  /* 0x0000000419047824 */ /* 0x010fe200078e020e */
[----:B------:R-:W-:Y:S02]  /*55c0*/  LEA.HI.X.SX32 R203, R33, R0, 0x1, P3 ;  /* 0x0000000021cb7211 */ /* 0x000fe400018f0eff */
[----:B------:R-:W-:Y:S02]  /*55d0*/  LEA R196, P3, R27, R154, 0x1 ;  /* 0x0000009a1bc47211 */ /* 0x000fe400078608ff */
[----:B------:R-:W-:Y:S02]  /*55e0*/  LEA.HI.X.SX32 R217, R43, R0, 0x1, P5 ;  /* 0x000000002bd97211 */ /* 0x000fe400028f0eff */
[----:B------:R-:W-:-:S02]  /*55f0*/  LEA R210, P5, R41, R154, 0x1 ;  /* 0x0000009a29d27211 */ /* 0x000fc400078a08ff */
[----:B------:R-:W-:Y:S02]  /*5600*/  LEA.HI.X.SX32 R197, R27, R0, 0x1, P3 ;  /* 0x000000001bc57211 */ /* 0x000fe400018f0eff */
[----:B------:R-:W-:Y:S02]  /*5610*/  LEA R190, P3, R9, R154, 0x1 ;  /* 0x0000009a09be7211 */ /* 0x000fe400078608ff */
[----:B------:R-:W-:Y:S02]  /*5620*/  LEA R5, R5, R4, 0x2 ;  /* 0x0000000405057211 */ /* 0x000fe400078e10ff */
[----:B------:R-:W-:Y:S02]  /*5630*/  LEA.HI.X.SX32 R211, R41, R0, 0x1, P5 ;  /* 0x0000000029d37211 */ /* 0x000fe400028f0eff */
[-C--:B------:R-:W-:Y:S02]  /*5640*/  LEA R204, P5, R39, R154.reuse, 0x1 ;  /* 0x0000009a27cc7211 */ /* 0x080fe400078a08ff */
[----:B------:R-:W-:-:S02]  /*5650*/  LEA R200, P4, R35, R154, 0x1 ;  /* 0x0000009a23c87211 */ /* 0x000fc400078808ff */
[-C--:B------:R-:W-:Y:S01]  /*5660*/  LEA.HI.X.SX32 R191, R9, R0.reuse, 0x1, P3 ;  /* 0x0000000009bf7211 */ /* 0x080fe200018f0eff */
[----:B------:R-:W-:Y:S01]  /*5670*/  IMAD R9, R18, 0x4, R5 ;  /* 0x0000000412097824 */ /* 0x000fe200078e0205 */
[----:B------:R-:W-:Y:S02]  /*5680*/  LEA.HI.X.SX32 R205, R39, R0, 0x1, P5 ;  /* 0x0000000027cd7211 */ /* 0x000fe400028f0eff */
[----:B------:R-:W-:Y:S01]  /*5690*/  LEA R198, P5, R37, R154, 0x1 ;  /* 0x0000009a25c67211 */ /* 0x000fe200078a08ff */
[----:B------:R-:W-:Y:S01]  /*56a0*/  IMAD R6, R6, 0x4, R9 ;  /* 0x0000000406067824 */ /* 0x000fe200078e0209 */
[----:B------:R-:W-:Y:S02]  /*56b0*/  LEA.HI.X.SX32 R201, R35, R0, 0x1, P4 ;  /* 0x0000000023c97211 */ /* 0x000fe400020f0eff */
[-C--:B------:R-:W-:Y:S02]  /*56c0*/  LEA R184, P3, R15, R154.reuse, 0x1 ;  /* 0x0000009a0fb87211 */ /* 0x080fe400078608ff */
[----:B------:R-:W-:-:S02]  /*56d0*/  LEA R194, P4, R29, R154, 0x1 ;  /* 0x0000009a1dc27211 */ /* 0x000fc400078808ff */
[----:B------:R-:W-:Y:S02]  /*56e0*/  LEA.HI.X.SX32 R199, R37, R0, 0x1, P5 ;  /* 0x0000000025c77211 */ /* 0x000fe400028f0eff */
[----:B------:R-:W-:Y:S02]  /*56f0*/  LEA R192, P5, R31, R154, 0x1 ;  /* 0x0000009a1fc07211 */ /* 0x000fe400078a08ff */
[-C--:B------:R-:W-:Y:S02]  /*5700*/  LEA.HI.X.SX32 R185, R15, R0.reuse, 0x1, P3 ;  /* 0x000000000fb97211 */ /* 0x080fe400018f0eff */
[----:B------:R-:W-:Y:S02]  /*5710*/  LEA.HI.X.SX32 R195, R29, R0, 0x1, P4 ;  /* 0x000000001dc37211 */ /* 0x000fe400020f0eff */
[-C--:B------:R-:W-:Y:S02]  /*5720*/  LEA R178, P3, R12, R154.reuse, 0x1 ;  /* 0x0000009a0cb27211 */ /* 0x080fe400078608ff */
[----:B------:R-:W-:-:S02]  /*5730*/  LEA R188, P4, R21, R154, 0x1 ;  /* 0x0000009a15bc7211 */ /* 0x000fc400078808ff */
[----:B-1----:R-:W-:Y:S02]  /*5740*/  LEA R7, R7, R6, 0x2 ;  /* 0x0000000607077211 */ /* 0x002fe400078e10ff */
[----:B------:R-:W-:Y:S02]  /*5750*/  LEA.HI.X.SX32 R193, R31, R0, 0x1, P5 ;  /* 0x000000001fc17211 */ /* 0x000fe400028f0eff */
[----:B------:R-:W-:Y:S02]  /*5760*/  LEA R186, P5, R23, R154, 0x1 ;  /* 0x0000009a17ba7211 */ /* 0x000fe400078a08ff */
[-C--:B------:R-:W-:Y:S01]  /*5770*/  LEA.HI.X.SX32 R179, R12, R0.reuse, 0x1, P3 ;  /* 0x000000000cb37211 */ /* 0x080fe200018f0eff */
[----:B------:R-:W-:Y:S01]  /*5780*/  IMAD R8, R8, 0x4, R7 ;  /* 0x0000000408087824 */ /* 0x000fe200078e0207 */
[----:B------:R-:W-:Y:S02]  /*5790*/  LEA.HI.X.SX32 R189, R21, R0, 0x1, P4 ;  /* 0x0000000015bd7211 */ /* 0x000fe400020f0eff */
[----:B------:R-:W-:-:S02]  /*57a0*/  LEA R172, P3, R4, R154, 0x1 ;  /* 0x0000009a04ac7211 */ /* 0x000fc400078608ff */
[----:B------:R-:W-:Y:S02]  /*57b0*/  LEA R182, P4, R17, R154, 0x1 ;  /* 0x0000009a11b67211 */ /* 0x000fe400078808ff */
[----:B------:R-:W-:Y:S01]  /*57c0*/  LEA.HI.X.SX32 R187, R23, R0, 0x1, P5 ;  /* 0x0000000017bb7211 */ /* 0x000fe200028f0eff */
[----:B---3--:R-:W-:Y:S01]  /*57d0*/  IMAD R3, R3, 0x4, R8 ;  /* 0x0000000403037824 */ /* 0x008fe200078e0208 */
[----:B------:R-:W-:Y:S02]  /*57e0*/  LEA R180, P5, R19, R154, 0x1 ;  /* 0x0000009a13b47211 */ /* 0x000fe400078a08ff */
[-C--:B------:R-:W-:Y:S02]  /*57f0*/  LEA.HI.X.SX32 R173, R4, R0.reuse, 0x1, P3 ;  /* 0x0000000004ad7211 */ /* 0x080fe400018f0eff */
[----:B------:R-:W-:Y:S02]  /*5800*/  LEA.HI.X.SX32 R183, R17, R0, 0x1, P4 ;  /* 0x0000000011b77211 */ /* 0x000fe400020f0eff */
[----:B------:R-:W-:-:S02]  /*5810*/  LEA R166, P3, R6, R154, 0x1 ;  /* 0x0000009a06a67211 */ /* 0x000fc400078608ff */
[----:B------:R-:W-:Y:S01]  /*5820*/  LEA R176, P4, R13, R154, 0x1 ;  /* 0x0000009a0db07211 */ /* 0x000fe200078808ff */
[----:B------:R0:W-:Y:S01]  /*5830*/  STL.64 [R1+0x10], R88 ;  /* 0x0000105801007387 */ /* 0x0001e20000100a00 */
[----:B------:R-:W-:Y:S02]  /*5840*/  LEA.HI.X.SX32 R181, R19, R0, 0x1, P5 ;  /* 0x0000000013b57211 */ /* 0x000fe400028f0eff */
[----:B------:R-:W-:Y:S01]  /*5850*/  LEA R174, P5, R14, R154, 0x1 ;  /* 0x0000009a0eae7211 */ /* 0x000fe200078a08ff */
[----:B------:R0:W-:Y:S01]  /*5860*/  STL.64 [R1+0x8], R86 ;  /* 0x0000085601007387 */ /* 0x0001e20000100a00 */
[-C--:B------:R-:W-:Y:S02]  /*5870*/  LEA.HI.X.SX32 R167, R6, R0.reuse, 0x1, P3 ;  /* 0x0000000006a77211 */ /* 0x080fe400018f0eff */
[----:B------:R-:W-:Y:S01]  /*5880*/  LEA.HI.X.SX32 R177, R13, R0, 0x1, P4 ;  /* 0x000000000db17211 */ /* 0x000fe200020f0eff */
[----:B------:R0:W-:Y:S01]  /*5890*/  STL.64 [R1], R84 ;  /* 0x0000005401007387 */ /* 0x0001e20000100a00 */
[----:B------:R-:W-:-:S02]  /*58a0*/  LEA R160, P3, R3, R154, 0x1 ;  /* 0x0000009a03a07211 */ /* 0x000fc400078608ff */
[----:B------:R-:W-:Y:S02]  /*58b0*/  LEA R170, P4, R5, R154, 0x1 ;  /* 0x0000009a05aa7211 */ /* 0x000fe400078808ff */
[----:B------:R-:W-:Y:S02]  /*58c0*/  LEA R4, R10, R3, 0x2 ;  /* 0x000000030a047211 */ /* 0x000fe400078e10ff */
[----:B------:R-:W-:Y:S02]  /*58d0*/  LEA.HI.X.SX32 R175, R14, R0, 0x1, P5 ;  /* 0x000000000eaf7211 */ /* 0x000fe400028f0eff */
[----:B------:R-:W-:Y:S02]  /*58e0*/  LEA R168, P5, R9, R154, 0x1 ;  /* 0x0000009a09a87211 */ /* 0x000fe400078a08ff */
[----:B------:R-:W-:Y:S01]  /*58f0*/  LEA.HI.X.SX32 R161, R3, R0, 0x1, P3 ;  /* 0x0000000003a17211 */ /* 0x000fe200018f0eff */
[----:B------:R-:W-:-:S04]  /*5900*/  @!UP0 UIADD3 UR6, UPT, UPT, -UR8, 0x100000, URZ ;  /* 0x0010000008068890 */ /* 0x000fc8000fffe1ff */
[----:B------:R-:W-:Y:S02]  /*5910*/  @!UP0 USHF.L.U32 UR7, UR6, 0xb, URZ ;  /* 0x0000000b06078899 */ /* 0x000fe400080006ff */
[----:B------:R-:W-:Y:S01]  /*5920*/  @!UP0 USHF.L.U32 UR6, UR6, 0x1, URZ ;  /* 0x0000000106068899 */ /* 0x000fe200080006ff */
[-C--:B------:R-:W-:Y:S01]  /*5930*/  LEA.HI.X.SX32 R171, R5, R0.reuse, 0x1, P4 ;  /* 0x0000000005ab7211 */ /* 0x080fe200020f0eff */
[----:B------:R-:W-:Y:S01]  /*5940*/  IMAD R5, R11, 0x4, R4 ;  /* 0x000000040b057824 */ /* 0x000fe200078e0204 */
[----:B------:R-:W-:Y:S02]  /*5950*/  ISETP.EQ.U32.AND P3, PT, RZ, UR38, P2 ;  /* 0x00000026ff007c0c */ /* 0x000fe40009762070 */
[----:B------:R-:W-:Y:S01]  /*5960*/  LEA.HI.X.SX32 R169, R9, R0, 0x1, P5 ;  /* 0x0000000009a97211 */ /* 0x000fe200028f0eff */
[----:B------:R-:W-:Y:S01]  /*5970*/  IMAD R6, R16, 0x4, R5 ;  /* 0x0000000410067824 */ /* 0x000fe200078e0205 */
[-C--:B------:R-:W-:Y:S02]  /*5980*/  LEA R164, P4, R7, R154.reuse, 0x1 ;  /* 0x0000009a07a47211 */ /* 0x080fe400078808ff */
[----:B------:R-:W-:-:S02]  /*5990*/  LEA R162, P5, R8, R154, 0x1 ;  /* 0x0000009a08a27211 */ /* 0x000fc400078a08ff */
[-C--:B------:R-:W-:Y:S01]  /*59a0*/  LEA.HI.X.SX32 R165, R7, R0.reuse, 0x1, P4 ;  /* 0x0000000007a57211 */ /* 0x080fe200020f0eff */
[----:B------:R-:W1:Y:S02]  /*59b0*/  FENCE.VIEW.ASYNC.S ;  /* 0x00000000000073c6 */ /* 0x000e640000000000 */
[----:B-1----:R0:W1:Y:S01]  /*59c0*/  @!UP1 SYNCS.EXCH.64 URZ, [UR66+0xc000], UR6 ;  /* 0x00c0000642ff95b2 */ /* 0x0020620008000100 */
[----:B------:R-:W-:Y:S02]  /*59d0*/  LEA.HI.X.SX32 R163, R8, R0, 0x1, P5 ;  /* 0x0000000008a37211 */ /* 0x000fe400028f0eff */
[-C--:B------:R-:W-:Y:S02]  /*59e0*/  LEA R158, P4, R4, R154.reuse, 0x1 ;  /* 0x0000009a049e7211 */ /* 0x080fe400078808ff */
[-C--:B------:R-:W-:Y:S02]  /*59f0*/  LEA R156, P5, R5, R154.reuse, 0x1 ;  /* 0x0000009a059c7211 */ /* 0x080fe400078a08ff */
[----:B------:R-:W-:Y:S01]  /*5a00*/  LEA R154, P6, R6, R154, 0x1 ;  /* 0x0000009a069a7211 */ /* 0x000fe200078c08ff */
[----:B------:R-:W-:-:S02]  /*5a10*/  UIADD3 UR33, UPT, UPT, UR66, 0xc000, URZ ;  /* 0x0000c00042217890 */ /* 0x000fc4000fffe0ff */
[----:B------:R-:W-:Y:S01]  /*5a20*/  UIADD3 UR70, UPT, UPT, UR67, 0x100000, URZ ;  /* 0x0010000043467890 */ /* 0x000fe2000fffe0ff */
[-C--:B------:R-:W-:Y:S02]  /*5a30*/  LEA.HI.X.SX32 R159, R4, R0.reuse, 0x1, P4 ;  /* 0x00000000049f7211 */ /* 0x080fe400020f0eff */
[-C--:B------:R-:W-:Y:S02]  /*5a40*/  LEA.HI.X.SX32 R157, R5, R0.reuse, 0x1, P5 ;  /* 0x00000000059d7211 */ /* 0x080fe400028f0eff */
[----:B------:R-:W-:Y:S02]  /*5a50*/  LEA.HI.X.SX32 R155, R6, R0, 0x1, P6 ;  /* 0x00000000069b7211 */ /* 0x000fe400030f0eff */
[----:B------:R-:W-:Y:S02]  /*5a60*/  PRMT R0, RZ, 0x7610, R0 ;  /* 0x00007610ff007816 */ /* 0x000fe40000000000 */
[----:B------:R-:W-:Y:S02]  /*5a70*/  PRMT R35, RZ, 0x7610, R35 ;  /* 0x00007610ff237816 */ /* 0x000fe40000000023 */
[----:B------:R-:W-:-:S02]  /*5a80*/  PRMT R36, RZ, 0x7610, R36 ;  /* 0x00007610ff247816 */ /* 0x000fc40000000024 */
[----:B------:R-:W-:Y:S02]  /*5a90*/  PRMT R37, RZ, 0x7610, R37 ;  /* 0x00007610ff257816 */ /* 0x000fe40000000025 */
[----:B------:R-:W-:Y:S02]  /*5aa0*/  PRMT R38, RZ, 0x7610, R38 ;  /* 0x00007610ff267816 */ /* 0x000fe40000000026 */
[----:B------:R-:W-:Y:S02]  /*5ab0*/  PRMT R39, RZ, 0x7610, R39 ;  /* 0x00007610ff277816 */ /* 0x000fe40000000027 */
        /* <DEDUP_REMOVED lines=57> */
[----:B------:R-:W-:Y:S01]  /*5e50*/  PRMT R34, RZ, 0x7610, R34 ;  /* 0x00007610ff227816 */ /* 0x000fe20000000022 */
[----:B-1----:R-:W-:Y:S06]  /*5e60*/  BAR.SYNC.DEFER_BLOCKING 0x0 ;  /* 0x0000000000007b1d */ /* 0x002fec0000010000 */
[----:B0-----:R-:W-:Y:S05]  /*5e70*/  @!P3 BRA `(.L_x_6) ;  /* 0x000000040070b947 */ /* 0x001fea0003800000 */
[----:B------:R-:W-:Y:S02]  /*5e80*/  USHF.R.U32.HI UR74, URZ, 0x4, UR66 ;  /* 0x00000004ff4a7899 */ /* 0x000fe40008011642 */
[----:B------:R-:W-:Y:S02]  /*5e90*/  UIADD3 UR7, UPT, UPT, UR66, 0x8000, URZ ;  /* 0x0000800042077890 */ /* 0x000fe4000fffe0ff */
[----:B------:R-:W-:Y:S02]  /*5ea0*/  USGXT.U32 UR74, UR74, 0xe ;  /* 0x0000000e4a4a789a */ /* 0x000fe40008000000 */
[----:B------:R-:W-:Y:S02]  /*5eb0*/  USHF.R.U32.HI UR7, URZ, 0x4, UR7 ;  /* 0x00000004ff077899 */ /* 0x000fe40008011607 */
[----:B------:R-:W-:Y:S02]  /*5ec0*/  UIADD3 UR8, UP1, UPT, UR74, 0x80, URZ ;  /* 0x000000804a087890 */ /* 0x000fe4000ff3e0ff */
[----:B------:R-:W-:Y:S01]  /*5ed0*/  USGXT.U32 UR76, UR7, 0xe ;  /* 0x0000000e074c789a */ /* 0x000fe20008000000 */
[----:B------:R-:W-:Y:S01]  /*5ee0*/  UMOV UR6, URZ ;  /* 0x000000ff00067c82 */ /* 0x000fe20008000000 */
[----:B------:R-:W-:Y:S01]  /*5ef0*/  UMOV UR15, URZ ;  /* 0x000000ff000f7c82 */ /* 0x000fe20008000000 */
[----:B------:R-:W-:-:S02]  /*5f00*/  UIADD3.X UR9, UPT, UPT, UR6, 0x40004040, URZ, UP1, !UPT ;  /* 0x4000404006097890 */ /* 0x000fc40008ffe4ff */
[----:B------:R-:W-:Y:S02]  /*5f10*/  UIADD3 UR14, UP1, UPT, UR76, 0x2, URZ ;  /* 0x000000024c0e7890 */ /* 0x000fe4000ff3e0ff */
[----:B------:R-:W-:Y:S02]  /*5f20*/  UIADD3.64 UR40, UPT, UPT, UR8, 0x80, URZ ;  /* 0x0000008008287897 */ /* 0x000fe4000fffe0ff */
[----:B------:R-:W-:Y:S01]  /*5f30*/  UIADD3.X UR15, UPT, UPT, UR15, 0x40004040, URZ, UP1, !UPT ;  /* 0x400040400f0f7890 */ /* 0x000fe20008ffe4ff */
[----:B------:R-:W-:Y:S01]  /*5f40*/  UMOV UR64, 0x0 ;  /* 0x0000000000407882 */ /* 0x000fe20000000000 */
[----:B------:R-:W-:Y:S02]  /*5f50*/  UMOV UR65, 0x4088490 ;  /* 0x0408849000417882 */ /* 0x000fe40000000000 */
[----:B------:R-:W-:Y:S01]  /*5f60*/  UIADD3.64 UR52, UPT, UPT, UR14, 0x2, URZ ;  /* 0x000000020e347897 */ /* 0x000fe2000fffe0ff */
[----:B------:R-:W-:Y:S01]  /*5f70*/  UMOV UR75, 0x40004040 ;  /* 0x40004040004b7882 */ /* 0x000fe20000000000 */
[----:B------:R-:W-:Y:S01]  /*5f80*/  UMOV UR77, 0x40004040 ;  /* 0x40004040004d7882 */ /* 0x000fe20000000000 */
[----:B------:R-:W-:Y:S01]  /*5f90*/  UMOV UR18, 0x0 ;  /* 0x0000000000127882 */ /* 0x000fe20000000000 */
[----:B------:R-:W-:Y:S01]  /*5fa0*/  UMOV UR19, 0x4088490 ;  /* 0x0408849000137882 */ /* 0x000fe20000000000 */
[----:B------:R-:W-:Y:S01]  /*5fb0*/  UMOV UR12, 0x0 ;  /* 0x00000000000c7882 */ /* 0x000fe20000000000 */
[----:B------:R-:W-:Y:S01]  /*5fc0*/  UMOV UR13, 0x4088490 ;  /* 0x04088490000d7882 */ /* 0x000fe20000000000 */
[----:B------:R0:W-:Y:S01]  /*5fd0*/  UTCHMMA gdesc[UR74], gdesc[UR76], tmem[UR70], tmem[UR64], idesc[UR65], !UPT ;  /* 0x00ff404c4a0075ea */ /* 0x0001e2000f800046 */
[----:B------:R-:W-:Y:S01]  /*5fe0*/  UTCHMMA gdesc[UR8], gdesc[UR14], tmem[UR70], tmem[UR18], idesc[UR19], UPT ;  /* 0x00ff120e080075ea */ /* 0x000fe2000b800046 */
[----:B------:R-:W-:Y:S01]  /*5ff0*/  UIADD3.64 UR58, UPT, UPT, UR8, 0x100, URZ ;  /* 0x00000100083a7897 */ /* 0x000fe2000fffe0ff */
[----:B------:R1:W-:Y:S01]  /*6000*/  UTCHMMA gdesc[UR40], gdesc[UR52], tmem[UR70], tmem[UR12], idesc[UR13], UPT ;  /* 0x00ff0c34280075ea */ /* 0x0003e2000b800046 */
[----:B------:R-:W-:-:S02]  /*6010*/  UIADD3.64 UR62, UPT, UPT, UR14, 0x4, URZ ;  /* 0x000000040e3e7897 */ /* 0x000fc4000fffe0ff */
[----:B------:R-:W-:Y:S02]  /*6020*/  UIADD3.64 UR54, UPT, UPT, UR8, 0x180, URZ ;  /* 0x0000018008367897 */ /* 0x000fe4000fffe0ff */
[----:B------:R-:W-:Y:S02]  /*6030*/  UIADD3.64 UR44, UPT, UPT, UR8, 0x200, URZ ;  /* 0x00000200082c7897 */ /* 0x000fe4000fffe0ff */
[----:B------:R-:W-:Y:S02]  /*6040*/  UIADD3.64 UR24, UPT, UPT, UR8, 0x280, URZ ;  /* 0x0000028008187897 */ /* 0x000fe4000fffe0ff */
[----:B0-----:R-:W-:Y:S02]  /*6050*/  UIADD3.64 UR64, UPT, UPT, UR14, 0x102, URZ ;  /* 0x000001020e407897 */ /* 0x001fe4000fffe0ff */
[----:B-1----:R-:W-:Y:S02]  /*6060*/  UIADD3.64 UR52, UPT, UPT, UR14, 0xfe, URZ ;  /* 0x000000fe0e347897 */ /* 0x002fe4000fffe0ff */
[----:B------:R-:W-:Y:S01]  /*6070*/  UIADD3.64 UR40, UPT, UPT, UR14, 0x100, URZ ;  /* 0x000001000e287897 */ /* 0x000fe2000fffe0ff */
[----:B------:R-:W-:Y:S01]  /*6080*/  UMOV UR56, 0x0 ;  /* 0x0000000000387882 */ /* 0x000fe20000000000 */
[----:B------:R-:W-:Y:S01]  /*6090*/  UMOV UR57, 0x4088490 ;  /* 0x0408849000397882 */ /* 0x000fe20000000000 */
[----:B------:R-:W-:Y:S01]  /*60a0*/  UMOV UR48, 0x0 ;  /* 0x0000000000307882 */ /* 0x000fe20000000000 */
[----:B------:R-:W-:Y:S01]  /*60b0*/  UMOV UR49, 0x4088490 ;  /* 0x0408849000317882 */ /* 0x000fe20000000000 */
[----:B------:R-:W-:Y:S01]  /*60c0*/  UIADD3.64 UR50, UPT, UPT, UR8, 0x300, URZ ;  /* 0x0000030008327897 */ /* 0x000fe2000fffe0ff */
[----:B------:R-:W-:Y:S01]  /*60d0*/  UTCHMMA gdesc[UR58], gdesc[UR62], tmem[UR70], tmem[UR56], idesc[UR57], UPT ;  /* 0x00ff383e3a0075ea */ /* 0x000fe2000b800046 */
[----:B------:R-:W-:Y:S01]  /*60e0*/  UIADD3.64 UR76, UPT, UPT, UR14, 0x104, URZ ;  /* 0x000001040e4c7897 */ /* 0x000fe2000fffe0ff */
[----:B------:R0:W-:Y:S01]  /*60f0*/  UTCHMMA gdesc[UR54], gdesc[UR52], tmem[UR70], tmem[UR48], idesc[UR49], UPT ;  /* 0x00ff3034360075ea */ /* 0x0001e2000b800046 */
[----:B------:R-:W-:-:S02]  /*6100*/  UIADD3.64 UR46, UPT, UPT, UR8, 0x380, URZ ;  /* 0x00000380082e7897 */ /* 0x000fc4000fffe0ff */
[----:B------:R-:W-:Y:S01]  /*6110*/  UIADD3.64 UR74, UPT, UPT, UR14, 0x1fe, URZ ;  /* 0x000001fe0e4a7897 */ /* 0x000fe2000fffe0ff */
[----:B------:R-:W-:Y:S01]  /*6120*/  UMOV UR30, 0x0 ;  /* 0x00000000001e7882 */ /* 0x000fe20000000000 */
[----:B------:R-:W-:Y:S01]  /*6130*/  UMOV UR31, 0x4088490 ;  /* 0x04088490001f7882 */ /* 0x000fe20000000000 */
[----:B------:R-:W-:Y:S01]  /*6140*/  UIADD3.64 UR42, UPT, UPT, UR8, 0x400, URZ ;  /* 0x00000400082a7897 */ /* 0x000fe2000fffe0ff */
[----:B------:R1:W-:Y:S01]  /*6150*/  UTCHMMA gdesc[UR44], gdesc[UR40], tmem[UR70], tmem[UR30], idesc[UR31], UPT ;  /* 0x00ff1e282c0075ea */ /* 0x0003e2000b800046 */
[----:B------:R-:W-:Y:S02]  /*6160*/  UIADD3.64 UR36, UPT, UPT, UR8, 0x480, URZ ;  /* 0x0000048008247897 */ /* 0x000fe4000fffe0ff */
[----:B0-----:R-:W-:Y:S02]  /*6170*/  UIADD3.64 UR54, UPT, UPT, UR14, 0x200, URZ ;  /* 0x000002000e367897 */ /* 0x001fe4000fffe0ff */
[----:B------:R-:W-:Y:S02]  /*6180*/  UIADD3.64 UR52, UPT, UPT, UR14, 0x202, URZ ;  /* 0x000002020e347897 */ /* 0x000fe4000fffe0ff */
[----:B------:R-:W-:-:S02]  /*6190*/  UIADD3.64 UR28, UPT, UPT, UR8, 0x500, URZ ;  /* 0x00000500081c7897 */ /* 0x000fc4000fffe0ff */
[----:B------:R-:W-:Y:S01]  /*61a0*/  UIADD3.64 UR48, UPT, UPT, UR14, 0x204, URZ ;  /* 0x000002040e307897 */ /* 0x000fe2000fffe0ff */
[----:B------:R-:W-:Y:S01]  /*61b0*/  UMOV UR62, 0x0 ;  /* 0x00000000003e7882 */ /* 0x000fe20000000000 */
[----:B------:R-:W-:Y:S01]  /*61c0*/  UMOV UR63, 0x4088490 ;  /* 0x04088490003f7882 */ /* 0x000fe20000000000 */
[----:B------:R-:W-:Y:S01]  /*61d0*/  UIADD3.64 UR22, UPT, UPT, UR8, 0x580, URZ ;  /* 0x0000058008167897 */ /* 0x000fe2000fffe0ff */
[----:B------:R0:W-:Y:S01]  /*61e0*/  UTCHMMA gdesc[UR24], gdesc[UR64], tmem[UR70], tmem[UR62], idesc[UR63], UPT ;  /* 0x00ff3e40180075ea */ /* 0x0001e2000b800046 */
[----:B-1----:R-:W-:Y:S02]  /*61f0*/  UIADD3.64 UR40, UPT, UPT, UR14, 0x2fe, URZ ;  /* 0x000002fe0e287897 */ /* 0x002fe4000fffe0ff */
[----:B------:R-:W-:Y:S02]  /*6200*/  UIADD3.64 UR18, UPT, UPT, UR8, 0x600, URZ ;  /* 0x0000060008127897 */ /* 0x000fe4000fffe0ff */
[----:B------:R-:W-:Y:S02]  /*6210*/  UIADD3.64 UR30, UPT, UPT, UR14, 0x300, URZ ;  /* 0x000003000e1e7897 */ /* 0x000fe4000fffe0ff */
[----:B------:R-:W-:-:S02]  /*6220*/  UIADD3.64 UR12, UPT, UPT, UR8, 0x680, URZ ;  /* 0x00000680080c7897 */ /* 0x000fc4000fffe0ff */
[----:B------:R-:W-:Y:S01]  /*6230*/  UIADD3.64 UR56, UPT, UPT, UR14, 0x302, URZ ;  /* 0x000003020e387897 */ /* 0x000fe2000fffe0ff */
[----:B0-----:R-:W-:Y:S01]  /*6240*/  UMOV UR64, 0x0 ;  /* 0x0000000000407882 */ /* 0x001fe20000000000 */
[----:B------:R-:W-:Y:S01]  /*6250*/  UMOV UR65, 0x4088490 ;  /* 0x0408849000417882 */ /* 0x000fe20000000000 */
[----:B------:R-:W-:Y:S01]  /*6260*/  UIADD3.64 UR8, UPT, UPT, UR8, 0x700, URZ ;  /* 0x0000070008087897 */ /* 0x000fe2000fffe0ff */
[----:B------:R0:W-:Y:S01]  /*6270*/  UTCHMMA gdesc[UR50], gdesc[UR76], tmem[UR70], tmem[UR64], idesc[UR65], UPT ;  /* 0x00ff404c320075ea */ /* 0x0001e2000b800046 */
[----:B------:R-:W-:Y:S01]  /*6280*/  UIADD3.64 UR14, UPT, UPT, UR14, 0x304, URZ ;  /* 0x000003040e0e7897 */ /* 0x000fe2000fffe0ff */
[----:B------:R-:W-:Y:S01]  /*6290*/  UMOV UR44, 0x0 ;  /* 0x00000000002c7882 */ /* 0x000fe20000000000 */
[----:B------:R-:W-:Y:S01]  /*62a0*/  UMOV UR45, 0x4088490 ;  /* 0x04088490002d7882 */ /* 0x000fe20000000000 */
[----:B------:R-:W-:Y:S01]  /*62b0*/  UMOV UR58, 0x0 ;  /* 0x00000000003a7882 */ /* 0x000fe20000000000 */
[----:B------:R-:W-:Y:S01]  /*62c0*/  UMOV UR59, 0x4088490 ;  /* 0x04088490003b7882 */ /* 0x000fe20000000000 */
[----:B------:R0:W-:Y:S01]  /*62d0*/  UTCHMMA gdesc[UR46], gdesc[UR74], tmem[UR70], tmem[UR44], idesc[UR45], UPT ;  /* 0x00ff2c4a2e0075ea */ /* 0x0001e2000b800046 */
        /* <DEDUP_REMOVED lines=11> */
[----:B------:R-:W-:Y:S01]  /*6390*/  UMOV UR6, UR33 ;  /* 0x0000002100067c82 */ /* 0x000fe20008000000 */
[----:B------:R-:W-:Y:S01]  /*63a0*/  UMOV UR7, URZ ;  /* 0x000000ff00077c82 */ /* 0x000fe20008000000 */
[----:B------:R0:W-:Y:S01]  /*63b0*/  UTCHMMA gdesc[UR22], gdesc[UR40], tmem[UR70], tmem[UR26], idesc[UR27], UPT ;  /* 0x00ff1a28160075ea */ /* 0x0001e2000b800046 */
[----:B------:R-:W-:Y:S01]  /*63c0*/  UMOV UR10, 0x0 ;  /* 0x00000000000a7882 */ /* 0x000fe20000000000 */
[----:B------:R-:W-:Y:S01]  /*63d0*/  UMOV UR11, 0x4088490 ;  /* 0x04088490000b7882 */ /* 0x000fe20000000000 */
[----:B------:R0:W-:Y:S01]  /*63e0*/  UTCHMMA gdesc[UR18], gdesc[UR30], tmem[UR70], tmem[UR20], idesc[UR21], UPT ;  /* 0x00ff141e120075ea */ /* 0x0001e2000b800046 */
[----:B------:R-:W-:Y:S01]  /*63f0*/  UMOV UR6, UR6 ;  /* 0x0000000600067c82 */ /* 0x000fe20008000000 */
[----:B------:R0:W-:Y:S01]  /*6400*/  UTCHMMA gdesc[UR12], gdesc[UR56], tmem[UR70], tmem[UR16], idesc[UR17], UPT ;  /* 0x00ff10380c0075ea */ /* 0x0001e2000b800046 */
[----:B------:R0:W-:Y:S01]  /*6410*/  UTCHMMA gdesc[UR8], gdesc[UR14], tmem[UR70], tmem[UR10], idesc[UR11], UPT ;  /* 0x00ff0a0e080075ea */ /* 0x0001e2000b800046 */
[----:B------:R0:W-:Y:S01]  /*6420*/  UTCBAR [UR6], URZ ;  /* 0x000000ff060073e9 */ /* 0x0001e200080000ff */
[----:B------:R-:W-:Y:S01]  /*6430*/  NOP ;  /* 0x0000000000007918 */ /* 0x000fe20000000000 */
.L_x_6:
[----:B------:R-:W-:Y:S05]  /*6440*/  @!P2 BRA `(.L_x_7) ;  /* 0x000000000008a947 */ /* 0x000fea0003800000 */
[----:B------:R-:W1:Y:S02]  /*6450*/  SYNCS.PHASECHK.TRANS64.TRYWAIT P4, [UR66+0xc000], RZ ;  /* 0x00c000ffff0075a7 */ /* 0x000e640008081142 */
[----:B-1----:R-:W-:Y:S05]  /*6460*/  @!P4 BRA `(.L_x_8) ;  /* 0x000000a00064c947 */ /* 0x002fea0003800000 */
.L_x_7:
[----:B------:R-:W2:Y:S01]  /*6470*/  LDL.64 R86, [R1+0x10] ;  /* 0x0000100001567983 */ /* 0x000ea20000100a00 */
[----:B0-----:R-:W0:Y:S03]  /*6480*/  LDCU UR6, c[0x0][0x3a8] ;  /* 0x00007500ff0677ac */ /* 0x001e260008000800 */
[----:B------:R-:W3:Y:S04]  /*6490*/  LDL.64 R84, [R1+0x8] ;  /* 0x0000080001547983 */ /* 0x000ee80000100a00 */
[----:B------:R-:W4:Y:S04]  /*64a0*/  LDL.64 R82, [R1] ;  /* 0x0000000001527983 */ /* 0x000f280000100a00 */
[----:B------:R-:W4:Y:S04]  /*64b0*/  LDL.64 R110, [R1+0x70] ;  /* 0x00007000016e7983 */ /* 0x000f280000100a00 */
        /* <DEDUP_REMOVED lines=10> */
[----:B------:R-:W4:Y:S01]  /*6560*/  LDL.64 R88, [R1+0x18] ;  /* 0x0000180001587983 */ /* 0x000f220000100a00 */
[----:B------:R-:W-:Y:S06]  /*6570*/  BAR.SYNC.DEFER_BLOCKING 0x0 ;  /* 0x0000000000007b1d */ /* 0x000fec0000010000 */
[----:B------:R-:W-:Y:S01]  /*6580*/  LDTM.16dp32bit_t0_t15.x16 R4, tmem[UR68+0x100000] ;  /* 0x10000044000479ee */ /* 0x000fe20008a00000 */
[----:B------:R-:W0:Y:S01]  /*6590*/  LDTM.16dp32bit_t16_t31.x16 R4, tmem[UR68+0x100010] ;  /* 0x10001044000479ee */ /* 0x000e220008a20000 */
[----:B------:R-:W1:Y:S01]  /*65a0*/  @!P1 SYNCS.CCTL.IV [UR66+0xc000] ;  /* 0x00c00000ff0099b1 */ /* 0x000e620008000042 */
[----:B------:R-:W-:Y:S01]  /*65b0*/  NOP ;  /* 0x0000000000007918 */ /* 0x000fe20000000000 */
[----:B------:R-:W5:Y:S04]  /*65c0*/  @P2 LDG.E.U16 R73, desc[UR4][R250.64] ;  /* 0x00000004fa492981 */ /* 0x000f68000c1e1500 */
        /* <DEDUP_REMOVED lines=48> */
[----:B--2---:R0:W5:Y:S04]  /*68d0*/  @P2 LDG.E.U16 R40, desc[UR4][R86.64] ;  /* 0x0000000456282981 */ /* 0x004168000c1e1500 */
[----:B---3--:R2:W5:Y:S04]  /*68e0*/  @P2 LDG.E.U16 R72, desc[UR4][R84.64] ;  /* 0x0000000454482981 */ /* 0x008568000c1e1500 */
[----:B----4-:R3:W5:Y:S01]  /*68f0*/  @P2 LDG.E.U16 R41, desc[UR4][R82.64] ;  /* 0x0000000452292981 */ /* 0x010762000c1e1500 */
[----:B0-----:R-:W-:-:S03]  /*6900*/  FMUL R86, R6, UR6 ;  /* 0x0000000606567c20 */ /* 0x001fc60008400000 */
[----:B------:R0:W5:Y:S01]  /*6910*/  @P2 LDG.E.U16 R0, desc[UR4][R110.64] ;  /* 0x000000046e002981 */ /* 0x000162000c1e1500 */
[----:B--2---:R-:W-:Y:S01]  /*6920*/  FMUL R84, R4, UR6 ;  /* 0x0000000604547c20 */ /* 0x004fe20008400000 */
[----:B------:R-:W-:Y:S02]  /*6930*/  FMUL R85, R5, UR6 ;  /* 0x0000000605557c20 */ /* 0x000fe40008400000 */
[----:B------:R0:W5:Y:S01]  /*6940*/  @P2 LDG.E.U16 R66, desc[UR4][R108.64] ;  /* 0x000000046c422981 */ /* 0x000162000c1e1500 */
[----:B---3--:R-:W-:Y:S01]  /*6950*/  FMUL R82, R7, UR6 ;  /* 0x0000000607527c20 */ /* 0x008fe20008400000 */
[----:B------:R-:W-:Y:S01]  /*6960*/  FMUL R83, R8, UR6 ;  /* 0x0000000608537c20 */ /* 0x000fe20008400000 */
[----:B------:R-:W-:Y:S01]  /*6970*/  FMNMX3 R86, R84, R85, R86, !PT ;  /* 0x0000005554567276 */ /* 0x000fe20007800056 */
[----:B------:R-:W-:Y:S01]  /*6980*/  FMUL R85, R9, UR6 ;  /* 0x0000000609557c20 */ /* 0x000fe20008400000 */
[----:B------:R-:W-:Y:S01]  /*6990*/  FMUL R84, R10, UR6 ;  /* 0x000000060a547c20 */ /* 0x000fe20008400000 */
[----:B------:R0:W5:Y:S01]  /*69a0*/  @P2 LDG.E.U16 R35, desc[UR4][R106.64] ;  /* 0x000000046a232981 */ /* 0x000162000c1e1500 */
        /* <DEDUP_REMOVED lines=17> */
[----:B------:R-:W-:-:S02]  /*6ac0*/  FMUL R83, R19, UR6 ;  /* 0x0000000613537c20 */ /* 0x000fc40008400000 */
[----:B------:R0:W5:Y:S01]  /*6ad0*/  @P2 LDG.E.U16 R69, desc[UR4][R96.64] ;  /* 0x0000000460452981 */ /* 0x000162000c1e1500 */
[----:B------:R-:W-:-:S03]  /*6ae0*/  FMNMX3 R82, R82, R85, R84, !PT ;  /* 0x0000005552527276 */ /* 0x000fc60007800054 */
[----:B------:R0:W5:Y:S01]  /*6af0*/  @P2 LDG.E.U16 R38, desc[UR4][R94.64] ;  /* 0x000000045e262981 */ /* 0x000162000c1e1500 */
[----:B------:R-:W-:-:S03]  /*6b00*/  FMNMX R82, R83, R82, !PT ;  /* 0x0000005253527209 */ /* 0x000fc60007800000 */
[----:B------:R0:W5:Y:S04]  /*6b10*/  @P2 LDG.E.U16 R70, desc[UR4][R92.64] ;  /* 0x000000045c462981 */ /* 0x000168000c1e1500 */
[----:B------:R-:W2:Y:S04]  /*6b20*/  SHFL.BFLY PT, R133, R82, 0x10, 0x1f ;  /* 0x0e001f0052857f89 */ /* 0x000ea800000e0000 */
[----:B------:R0:W5:Y:S04]  /*6b30*/  @P2 LDG.E.U16 R39, desc[UR4][R90.64] ;  /* 0x000000045a272981 */ /* 0x000168000c1e1500 */
[----:B------:R0:W5:Y:S01]  /*6b40*/  @P2 LDG.E.U16 R71, desc[UR4][R88.64] ;  /* 0x0000000458472981 */ /* 0x000162000c1e1500 */
[----:B--2---:R-:W-:-:S05]  /*6b50*/  FMNMX3 R133, R82, -INF , R133, !PT ;  /* 0xff80000052857876 */ /* 0x004fca0007800085 */
[--C-:B------:R-:W-:Y:S01]  /*6b60*/  FFMA R4, R4, UR6, -R133.reuse ;  /* 0x0000000604047c23 */ /* 0x100fe20008000885 */
[--C-:B------:R-:W-:Y:S01]  /*6b70*/  FFMA R5, R5, UR6, -R133.reuse ;  /* 0x0000000605057c23 */ /* 0x100fe20008000885 */
[--C-:B------:R-:W-:Y:S02]  /*6b80*/  FFMA R6, R6, UR6, -R133.reuse ;  /* 0x0000000606067c23 */ /* 0x100fe40008000885 */
[----:B------:R-:W-:Y:S01]  /*6b90*/  FMUL R4, R4, 1.4426950216293334961 ;  /* 0x3fb8aa3b04047820 */ /* 0x000fe20000400000 */
[----:B------:R-:W-:Y:S01]  /*6ba0*/  FMUL R5, R5, 1.4426950216293334961 ;  /* 0x3fb8aa3b05057820 */ /* 0x000fe20000400000 */
[----:B------:R-:W-:Y:S01]  /*6bb0*/  FMUL R6, R6, 1.4426950216293334961 ;  /* 0x3fb8aa3b06067820 */ /* 0x000fe20000400000 */
[--C-:B------:R-:W-:Y:S01]  /*6bc0*/  FFMA R7, R7, UR6, -R133.reuse ;  /* 0x0000000607077c23 */ /* 0x100fe20008000885 */
[----:B------:R-:W-:Y:S02]  /*6bd0*/  FFMA R8, R8, UR6, -R133 ;  /* 0x0000000608087c23 */ /* 0x000fe40008000885 */
[----:B------:R-:W-:Y:S01]  /*6be0*/  MUFU.EX2 R4, R4 ;  /* 0x0000000400047308 */ /* 0x000fe20000000800 */
[----:B------:R-:W-:Y:S01]  /*6bf0*/  FMUL R7, R7, 1.4426950216293334961 ;  /* 0x3fb8aa3b07077820 */ /* 0x000fe20000400000 */
[----:B------:R-:W-:-:S06]  /*6c00*/  FMUL R8, R8, 1.4426950216293334961 ;  /* 0x3fb8aa3b08087820 */ /* 0x000fcc0000400000 */
[----:B------:R-:W2:Y:S01]  /*6c10*/  MUFU.EX2 R5, R5 ;  /* 0x0000000500057308 */ /* 0x000ea20000000800 */
[--C-:B------:R-:W-:Y:S01]  /*6c20*/  FFMA R9, R9, UR6, -R133.reuse ;  /* 0x0000000609097c23 */ /* 0x100fe20008000885 */
[----:B------:R-:W-:-:S06]  /*6c30*/  FFMA R13, R13, UR6, -R133 ;  /* 0x000000060d0d7c23 */ /* 0x000fcc0008000885 */
[----:B------:R-:W3:Y:S01]  /*6c40*/  MUFU.EX2 R6, R6 ;  /* 0x0000000600067308 */ /* 0x000ee20000000800 */
[----:B------:R-:W-:Y:S01]  /*6c50*/  FMUL R9, R9, 1.4426950216293334961 ;  /* 0x3fb8aa3b09097820 */ /* 0x000fe20000400000 */
[----:B------:R-:W-:Y:S01]  /*6c60*/  FFMA R10, R10, UR6, -R133 ;  /* 0x000000060a0a7c23 */ /* 0x000fe20008000885 */
[----:B------:R-:W-:-:S05]  /*6c70*/  FMUL R13, R13, 1.4426950216293334961 ;  /* 0x3fb8aa3b0d0d7820 */ /* 0x000fca0000400000 */
[----:B------:R-:W4:Y:S01]  /*6c80*/  MUFU.EX2 R7, R7 ;  /* 0x0000000700077308 */ /* 0x000f220000000800 */
[----:B------:R-:W-:Y:S01]  /*6c90*/  FMUL R10, R10, 1.4426950216293334961 ;  /* 0x3fb8aa3b0a0a7820 */ /* 0x000fe20000400000 */
[--C-:B------:R-:W-:Y:S01]  /*6ca0*/  FFMA R11, R11, UR6, -R133.reuse ;  /* 0x000000060b0b7c23 */ /* 0x100fe20008000885 */
[----:B------:R-:W-:-:S05]  /*6cb0*/  FFMA R82, R14, UR6, -R133 ;  /* 0x000000060e527c23 */ /* 0x000fca0008000885 */
[----:B------:R-:W0:Y:S01]  /*6cc0*/  MUFU.EX2 R8, R8 ;  /* 0x0000000800087308 */ /* 0x000e220000000800 */
[----:B------:R-:W-:Y:S01]  /*6cd0*/  FMUL R11, R11, 1.4426950216293334961 ;  /* 0x3fb8aa3b0b0b7820 */ /* 0x000fe20000400000 */
[----:B------:R-:W-:-:S06]  /*6ce0*/  FFMA R12, R12, UR6, -R133 ;  /* 0x000000060c0c7c23 */ /* 0x000fcc0008000885 */
[----:B------:R-:W0:Y:S01]  /*6cf0*/  MUFU.EX2 R9, R9 ;  /* 0x0000000900097308 */ /* 0x000e220000000800 */
[----:B------:R-:W-:-:S07]  /*6d00*/  FMUL R12, R12, 1.4426950216293334961 ;  /* 0x3fb8aa3b0c0c7820 */ /* 0x000fce0000400000 */
[----:B------:R2:W-:Y:S02]  /*6d10*/  MUFU.EX2 R14, R13 ;  /* 0x0000000d000e7308 */ /* 0x0005e40000000800 */
[----:B--2---:R-:W-:-:S06]  /*6d20*/  FADD R13, R4, R5 ;  /* 0x00000005040d7221 */ /* 0x004fcc0000000000 */
[----:B------:R-:W2:Y:S01]  /*6d30*/  MUFU.EX2 R10, R10 ;  /* 0x0000000a000a7308 */ /* 0x000ea20000000800 */
[----:B---3--:R-:W-:Y:S01]  /*6d40*/  FADD R13, R6, R13 ;  /* 0x0000000d060d7221 */ /* 0x008fe20000000000 */
[----:B------:R-:W-:-:S03]  /*6d50*/  FMUL R82, R82, 1.4426950216293334961 ;  /* 0x3fb8aa3b52527820 */ /* 0x000fc60000400000 */
[----:B----4-:R-:W-:-:S03]  /*6d60*/  FADD R13, R7, R13 ;  /* 0x0000000d070d7221 */ /* 0x010fc60000000000 */
[----:B------:R-:W3:Y:S01]  /*6d70*/  MUFU.EX2 R11, R11 ;  /* 0x0000000b000b7308 */ /* 0x000ee20000000800 */
[----:B------:R-:W-:Y:S01]  /*6d80*/  FFMA R83, R15, UR6, -R133 ;  /* 0x000000060f537c23 */ /* 0x000fe20008000885 */
[----:B0-----:R-:W-:-:S06]  /*6d90*/  FADD R13, R8, R13 ;  /* 0x0000000d080d7221 */ /* 0x001fcc0000000000 */
[----:B------:R-:W0:Y:S01]  /*6da0*/  MUFU.EX2 R12, R12 ;  /* 0x0000000c000c7308 */ /* 0x000e220000000800 */
[----:B------:R-:W-:Y:S01]  /*6db0*/  FMUL R83, R83, 1.4426950216293334961 ;  /* 0x3fb8aa3b53537820 */ /* 0x000fe20000400000 */
[----:B------:R-:W-:-:S06]  /*6dc0*/  FADD R13, R9, R13 ;  /* 0x0000000d090d7221 */ /* 0x000fcc0000000000 */
[----:B------:R4:W0:Y:S01]  /*6dd0*/  MUFU.EX2 R15, R82 ;  /* 0x00000052000f7308 */ /* 0x0008220000000800 */
[----:B--2---:R-:W-:Y:S01]  /*6de0*/  FADD R13, R10, R13 ;  /* 0x0000000d0a0d7221 */ /* 0x004fe20000000000 */
[----:B----4-:R-:W-:-:S06]  /*6df0*/  FFMA R82, R16, UR6, -R133 ;  /* 0x0000000610527c23 */ /* 0x010fcc0008000885 */
[----:B------:R2:W4:Y:S01]  /*6e00*/  MUFU.EX2 R16, R83 ;  /* 0x0000005300107308 */ /* 0x0005220000000800 */
[----:B------:R-:W-:Y:S01]  /*6e10*/  FMUL R82, R82, 1.4426950216293334961 ;  /* 0x3fb8aa3b52527820 */ /* 0x000fe20000400000 */
[----:B---3--:R-:W-:Y:S01]  /*6e20*/  FADD R13, R11, R13 ;  /* 0x0000000d0b0d7221 */ /* 0x008fe20000000000 */
[----:B--2---:R-:W-:-:S05]  /*6e30*/  FFMA R83, R17, UR6, -R133 ;  /* 0x0000000611537c23 */ /* 0x004fca0008000885 */
[----:B------:R2:W3:Y:S01]  /*6e40*/  MUFU.EX2 R17, R82 ;  /* 0x0000005200117308 */ /* 0x0004e20000000800 */
[----:B------:R-:W-:Y:S01]  /*6e50*/  FMUL R83, R83, 1.4426950216293334961 ;  /* 0x3fb8aa3b53537820 */ /* 0x000fe20000400000 */
[----:B0-----:R-:W-:Y:S01]  /*6e60*/  FADD R13, R12, R13 ;  /* 0x0000000d0c0d7221 */ /* 0x001fe20000000000 */
[----:B--2---:R-:W-:-:S05]  /*6e70*/  FFMA R82, R18, UR6, -R133 ;  /* 0x0000000612527c23 */ /* 0x004fca0008000885 */
[----:B------:R0:W2:Y:S01]  /*6e80*/  MUFU.EX2 R18, R83 ;  /* 0x0000005300127308 */ /* 0x0000a20000000800 */
[----:B------:R-:W-:Y:S01]  /*6e90*/  FMUL R82, R82, 1.4426950216293334961 ;  /* 0x3fb8aa3b52527820 */ /* 0x000fe20000400000 */
[----:B------:R-:W-:Y:S01]  /*6ea0*/  FADD R13, R14, R13 ;  /* 0x0000000d0e0d7221 */ /* 0x000fe20000000000 */
[----:B0-----:R-:W-:-:S05]  /*6eb0*/  FFMA R83, R19, UR6, -R133 ;  /* 0x0000000613537c23 */ /* 0x001fca0008000885 */
[----:B------:R0:W1:Y:S01]  /*6ec0*/  MUFU.EX2 R19, R82 ;  /* 0x0000005200137308 */ /* 0x0000620000000800 */
[----:B------:R-:W-:Y:S01]  /*6ed0*/  FADD R13, R15, R13 ;  /* 0x0000000d0f0d7221 */ /* 0x000fe20000000000 */
[----:B0-----:R-:W-:-:S03]  /*6ee0*/  FMUL R82, R83, 1.4426950216293334961 ;  /* 0x3fb8aa3b53527820 */ /* 0x001fc60000400000 */
[----:B----4-:R-:W-:-:S03]  /*6ef0*/  FADD R13, R16, R13 ;  /* 0x0000000d100d7221 */ /* 0x010fc60000000000 */
[----:B------:R-:W0:Y:S01]  /*6f00*/  MUFU.EX2 R82, R82 ;  /* 0x0000005200527308 */ /* 0x000e220000000800 */
[----:B---3--:R-:W-:-:S04]  /*6f10*/  FADD R13, R17, R13 ;  /* 0x0000000d110d7221 */ /* 0x008fc80000000000 */
[----:B--2---:R-:W-:-:S04]  /*6f20*/  FADD R13, R18, R13 ;  /* 0x0000000d120d7221 */ /* 0x004fc80000000000 */
[----:B-1----:R-:W-:-:S04]  /*6f30*/  FADD R13, R19, R13 ;  /* 0x0000000d130d7221 */ /* 0x002fc80000000000 */
[----:B0-----:R-:W-:-:S05]  /*6f40*/  FADD R13, R82, R13 ;  /* 0x0000000d520d7221 */ /* 0x001fca0000000000 */
[----:B------:R-:W0:Y:S01]  /*6f50*/  SHFL.BFLY PT, R83, R13, 0x10, 0x1f ;  /* 0x0e001f000d537f89 */ /* 0x000e2200000e0000 */
[----:B------:R-:W-:Y:S02]  /*6f60*/  F2FP.BF16.F32.PACK_AB R4, R5, R4 ;  /* 0x000000040504723e */ /* 0x000fe400000010ff */
[----:B------:R-:W-:Y:S02]  /*6f70*/  F2FP.BF16.F32.PACK_AB R5, R7, R6 ;  /* 0x000000060705723e */ /* 0x000fe400000010ff */
[----:B------:R-:W-:Y:S02]  /*6f80*/  F2FP.BF16.F32.PACK_AB R6, R9, R8 ;  /* 0x000000080906723e */ /* 0x000fe400000010ff */
[----:B------:R-:W-:Y:S02]  /*6f90*/  F2FP.BF16.F32.PACK_AB R7, R11, R10 ;  /* 0x0000000a0b07723e */ /* 0x000fe400000010ff */
[----:B------:R-:W-:Y:S02]  /*6fa0*/  F2FP.BF16.F32.PACK_AB R8, R14, R12 ;  /* 0x0000000c0e08723e */ /* 0x000fe400000010ff */
[----:B------:R-:W-:-:S02]  /*6fb0*/  F2FP.BF16.F32.PACK_AB R9, R16, R15 ;  /* 0x0000000f1009723e */ /* 0x000fc400000010ff */
[----:B------:R-:W-:Y:S02]  /*6fc0*/  F2FP.BF16.F32.PACK_AB R10, R18, R17 ;  /* 0x00000011120a723e */ /* 0x000fe400000010ff */
[----:B------:R-:W-:Y:S01]  /*6fd0*/  F2FP.BF16.F32.PACK_AB R11, R82, R19 ;  /* 0x00000013520b723e */ /* 0x000fe200000010ff */
[----:B0-----:R-:W-:Y:S01]  /*6fe0*/  FADD R13, R13, R83 ;  /* 0x000000530d0d7221 */ /* 0x001fe20000000000 */
[----:B------:R-:W-:Y:S06]  /*6ff0*/  @!P2 BRA `(.L_x_9) ;  /* 0x000000000008a947 */ /* 0x000fec0003800000 */
[----:B------:R0:W-:Y:S01]  /*7000*/  STTM.16dp32bit_t0_t15.x8 tmem[UR68+0x100], R4 ;  /* 0x00010004000079ed */ /* 0x0001e20008980044 */
[----:B------:R0:W-:Y:S02]  /*7010*/  STTM.16dp32bit_t16_t31.x8 tmem[UR68+0x108], R4 ;  /* 0x00010804000079ed */ /* 0x0001e400089a0044 */
.L_x_9:
[----:B-----5:R1:W-:Y:S04]  /*7020*/  STS.U16 [R132+UR66+0x8000], R0 ;  /* 0x0080000084007988 */ /* 0x0203e80008000442 */
[----:B------:R-:W-:Y:S04]  /*7030*/  STS.U16 [R132+UR66+0x8200], R35 ;  /* 0x0082002384007988 */ /* 0x000fe80008000442 */
[----:B------:R-:W-:Y:S01]  /*7040*/  STS.U16 [R132+UR66+0x8400], R36 ;  /* 0x0084002484007988 */ /* 0x000fe20008000442 */
[----:B-1----:R-:W-:-:S03]  /*7050*/  FADD R0, -R133, -INF ;  /* 0xff80000085007421 */ /* 0x002fc60000000100 */
[----:B------:R-:W-:Y:S01]  /*7060*/  STS.U16 [R132+UR66+0x8600], R37 ;  /* 0x0086002584007988 */ /* 0x000fe20008000442 */
[----:B------:R-:W-:-:S03]  /*7070*/  FMUL R0, R0, 1.4426950216293334961 ;  /* 0x3fb8aa3b00007820 */ /* 0x000fc60000400000 */
[----:B------:R-:W-:Y:S04]  /*7080*/  STS.U16 [R132+UR66+0x8800], R38 ;  /* 0x0088002684007988 */ /* 0x000fe80008000442 */
[----:B------:R-:W-:Y:S01]  /*7090*/  STS.U16 [R132+UR66+0x8a00], R39 ;  /* 0x008a002784007988 */ /* 0x000fe20008000442 */
[----:B------:R-:W1:Y:S03]  /*70a0*/  MUFU.EX2 R0, R0 ;  /* 0x0000000000007308 */ /* 0x000e660000000800 */
[----:B------:R-:W-:Y:S04]  /*70b0*/  STS.U16 [R132+UR66+0x8c00], R40 ;  /* 0x008c002884007988 */ /* 0x000fe80008000442 */
[----:B------:R-:W-:Y:S04]  /*70c0*/  STS.U16 [R132+UR66+0x8e00], R41 ;  /* 0x008e002984007988 */ /* 0x000fe80008000442 */
[----:B------:R-:W-:Y:S04]  /*70d0*/  STS.U16 [R132+UR66+0x9000], R42 ;  /* 0x0090002a84007988 */ /* 0x000fe80008000442 */
[----:B------:R-:W-:Y:S01]  /*70e0*/  STS.U16 [R132+UR66+0x9200], R43 ;  /* 0x0092002b84007988 */ /* 0x000fe20008000442 */
[----:B-1----:R-:W-:-:S03]  /*70f0*/  FADD R144, R0, R13 ;  /* 0x0000000d00907221 */ /* 0x002fc60000000000 */
        /* <DEDUP_REMOVED lines=54> */
[----:B------:R-:W2:Y:S02]  /*7460*/  FENCE.VIEW.ASYNC.T ;  /* 0x00000000000073c6 */ /* 0x000ea40000000200 */
[----:B--2---:R-:W-:Y:S06]  /*7470*/  BAR.SYNC.DEFER_BLOCKING 0x0 ;  /* 0x0000000000007b1d */ /* 0x004fec0000010000 */
[----:B01----:R-:W0:Y:S01]  /*7480*/  LDTM.16dp32bit_t0_t15.x128 R4, tmem[UR68] ;  /* 0x00000044000479ee */ /* 0x003e220008b80000 */
[----:B------:R-:W1:Y:S01]  /*7490*/  LDTM.16dp32bit_t16_t31.x128 R4, tmem[UR68+0x80] ;  /* 0x00008044000479ee */ /* 0x000e620008ba0000 */
[----:B------:R-:W-:Y:S01]  /*74a0*/  NOP ;  /* 0x0000000000007918 */ /* 0x000fe20000000000 */
[----:B------:R-:W-:Y:S05]  /*74b0*/  @!P2 BRA `(.L_x_10) ;  /* 0x000000080008a947 */ /* 0x000fea0003800000 */
[C---:B01----:R-:W-:Y:S01]  /*74c0*/  FMUL R4, R0.reuse, R4 ;  /* 0x0000000400047220 */ /* 0x043fe20000400000 */
[C---:B------:R-:W-:Y:S01]  /*74d0*/  FMUL R5, R0.reuse, R5 ;  /* 0x0000000500057220 */ /* 0x040fe20000400000 */
        /* <DEDUP_REMOVED lines=125> */
[----:B------:R-:W-:-:S04]  /*7cb0*/  FMUL R131, R0, R131 ;  /* 0x0000008300837220 */ /* 0x000fc80000400000 */
[----:B------:R2:W-:Y:S01]  /*7cc0*/  STTM.16dp32bit_t0_t15.x128 tmem[UR68], R4 ;  /* 0x00000004000079ed */ /* 0x0005e20008b80044 */
[----:B------:R2:W-:Y:S02]  /*7cd0*/  STTM.16dp32bit_t16_t31.x128 tmem[UR68+0x80], R4 ;  /* 0x00008004000079ed */ /* 0x0005e40008ba0044 */
.L_x_10:
[----:B-1----:R-:W1:Y:S02]  /*7ce0*/  FENCE.VIEW.ASYNC.T ;  /* 0x00000000000073c6 */ /* 0x002e640000000200 */
[----:B-1----:R-:W-:Y:S01]  /*7cf0*/  BAR.SYNC.DEFER_BLOCKING 0x0 ;  /* 0x0000000000007b1d */ /* 0x002fe20000010000 */
[----:B------:R-:W-:Y:S01]  /*7d00*/  UIADD3 UR72, UPT, UPT, UR67, 0x100, URZ ;  /* 0x0000010043487890 */ /* 0x000fe2000fffe0ff */
[----:B0-2---:R-:W-:-:S04]  /*7d10*/  HFMA2 R20, -RZ, RZ, 0, 0 ;  /* 0x00000000ff147431 */ /* 0x005fc800000001ff */
[----:B------:R-:W0:Y:S01]  /*7d20*/  LDCU UR71, c[0x0][0x3f0] ;  /* 0x00007e00ff4777ac */ /* 0x000e220008000800 */
[----:B------:R1:W-:Y:S06]  /*7d30*/  MEMBAR.ALL.CTA ;  /* 0x0000000000007992 */ /* 0x0003ec0000008000 */
[----:B-1----:R-:W1:Y:S01]  /*7d40*/  FENCE.VIEW.ASYNC.S ;  /* 0x00000000000073c6 */ /* 0x002e620000000000 */
[----:B0-----:R-:W-:-:S04]  /*7d50*/  UIADD3 UR6, UPT, UPT, UR71, -0x20, URZ ;  /* 0xffffffe047067890 */ /* 0x001fc8000fffe0ff */
[----:B------:R-:W-:Y:S01]  /*7d60*/  UISETP.GE.AND UP1, UPT, UR6, 0x1, UPT ;  /* 0x000000010600788c */ /* 0x000fe2000bf26270 */
[----:B-1----:R-:W-:Y:S06]  /*7d70*/  BAR.SYNC.DEFER_BLOCKING 0x0 ;  /* 0x0000000000007b1d */ /* 0x002fec0000010000 */
[----:B------:R-:W-:Y:S05]  /*7d80*/  @!P3 BRA `(.L_x_11) ;  /* 0x000000000050b947 */ /* 0x000fea0003800000 */
[----:B------:R-:W-:Y:S01]  /*7d90*/  UIADD3 UR6, UPT, UPT, UR66, 0x8000, URZ ;  /* 0x0000800042067890 */ /* 0x000fe2000fffe0ff */
[----:B------:R-:W-:Y:S01]  /*7da0*/  UMOV UR10, 0xfffffffe ;  /* 0xfffffffe000a7882 */ /* 0x000fe20000000000 */
[----:B------:R-:W-:Y:S02]  /*7db0*/  UMOV UR11, 0x7fffbfdf ;  /* 0x7fffbfdf000b7882 */ /* 0x000fe40000000000 */
[----:B------:R-:W-:Y:S01]  /*7dc0*/  USHF.R.U32.HI UR6, URZ, 0x4, UR6 ;  /* 0x00000004ff067899 */ /* 0x000fe20008011606 */
[----:B------:R-:W-:Y:S01]  /*7dd0*/  UMOV UR9, URZ ;  /* 0x000000ff00097c82 */ /* 0x000fe20008000000 */
[----:B------:R-:W-:Y:S02]  /*7de0*/  UIADD3 UR12, UPT, UPT, UR67, 0x108, URZ ;  /* 0x00000108430c7890 */ /* 0x000fe4000fffe0ff */
[----:B------:R-:W-:Y:S01]  /*7df0*/  USGXT.U32 UR8, UR6, 0xe ;  /* 0x0000000e0608789a */ /* 0x000fe20008000000 */
[----:B------:R-:W-:Y:S01]  /*7e00*/  UMOV UR14, 0x0 ;  /* 0x00000000000e7882 */ /* 0x000fe20000000000 */
[----:B------:R-:W-:-:S02]  /*7e10*/  UMOV UR15, 0x4400490 ;  /* 0x04400490000f7882 */ /* 0x000fc40000000000 */
[----:B------:R-:W-:Y:S01]  /*7e20*/  UIADD3.64 UR10, UPT, UPT, UR8, -UR10, URZ ;  /* 0x8000000a080a7297 */ /* 0x000fe2000fffe0ff */
[----:B------:R-:W-:Y:S01]  /*7e30*/  UMOV UR6, UR69 ;  /* 0x0000004500067c82 */ /* 0x000fe20008000000 */
[----:B------:R-:W-:Y:S01]  /*7e40*/  UMOV UR7, URZ ;  /* 0x000000ff00077c82 */ /* 0x000fe20008000000 */
[----:B------:R-:W-:Y:S01]  /*7e50*/  UMOV UR9, 0x80004020 ;  /* 0x8000402000097882 */ /* 0x000fe20000000000 */
[----:B------:R-:W-:Y:S01]  /*7e60*/  UMOV UR16, 0x0 ;  /* 0x0000000000107882 */ /* 0x000fe20000000000 */
[----:B------:R-:W-:Y:S01]  /*7e70*/  UMOV UR17, 0x4400490 ;  /* 0x0440049000117882 */ /* 0x000fe20000000000 */
[----:B------:R-:W-:Y:S01]  /*7e80*/  UMOV UR6, UR6 ;  /* 0x0000000600067c82 */ /* 0x000fe20008000000 */
[----:B------:R0:W-:Y:S02]  /*7e90*/  UTCHMMA tmem[UR72], gdesc[UR8], tmem[UR67], tmem[UR14], idesc[UR15], UPT ;  /* 0x00ff0e08480079ea */ /* 0x0001e4000b800043 */
[----:B------:R0:W-:Y:S01]  /*7ea0*/  UTCHMMA tmem[UR12], gdesc[UR10], tmem[UR67], tmem[UR16], idesc[UR17], UPT ;  /* 0x00ff100a0c0079ea */ /* 0x0001e2000b800043 */
[----:B------:R0:W-:Y:S01]  /*7eb0*/  UTCBAR [UR6], URZ ;  /* 0x000000ff060073e9 */ /* 0x0001e200080000ff */
[----:B------:R-:W-:Y:S01]  /*7ec0*/  NOP ;  /* 0x0000000000007918 */ /* 0x000fe20000000000 */
.L_x_11:
[----:B------:R-:W-:Y:S02]  /*7ed0*/  FSEL R133, R133, -INF , P2 ;  /* 0xff80000085857808 */ /* 0x000fe40001000000 */
[----:B------:R-:W-:Y:S01]  /*7ee0*/  FSEL R144, R144, 1, P2 ;  /* 0x3f80000090907808 */ /* 0x000fe20001000000 */
[----:B------:R-:W-:Y:S06]  /*7ef0*/  BRA.U !UP1, `(.L_x_12) ;  /* 0x0000003909d47547 */ /* 0x000fec000b800000 */
[----:B------:R-:W-:Y:S01]  /*7f00*/  IMAD.U32 R0, RZ, RZ, UR66 ;  /* 0x00000042ff007e24 */ /* 0x000fe2000f8e00ff */
[----:B------:R-:W-:Y:S01]  /*7f10*/  USHF.R.U32.HI UR64, URZ, 0x4, UR33 ;  /* 0x00000004ff407899 */ /* 0x000fe20008011621 */
[----:B------:R-:W-:Y:S01]  /*7f20*/  IMAD.U32 R6, RZ, RZ, UR66 ;  /* 0x00000042ff067e24 */ /* 0x000fe2000f8e00ff */
[----:B------:R-:W-:Y:S01]  /*7f30*/  UMOV UR37, URZ ;  /* 0x000000ff00257c82 */ /* 0x000fe20008000000 */
[----:B------:R-:W-:Y:S01]  /*7f40*/  MOV R141, RZ ;  /* 0x000000ff008d7202 */ /* 0x000fe20000000f00 */
[----:B------:R-:W-:Y:S01]  /*7f50*/  USGXT.U32 UR64, UR64, 0xe ;  /* 0x0000000e4040789a */ /* 0x000fe20008000000 */
[----:B------:R-:W-:Y:S01]  /*7f60*/  SHF.R.U32.HI R0, RZ, 0x4, R0 ;  /* 0x00000004ff007819 */ /* 0x000fe20000011600 */
[----:B------:R-:W-:Y:S01]  /*7f70*/  USHF.L.U32 UR60, UR60, 0x5, URZ ;  /* 0x000000053c3c7899 */ /* 0x000fe200080006ff */
[----:B------:R-:W-:Y:S01]  /*7f80*/  IADD3 R140, PT, PT, R6, 0x10000, RZ ;  /* 0x00010000068c7810 */ /* 0x000fe20007ffe0ff */
[----:B------:R-:W-:Y:S01]  /*7f90*/  UIADD3 UR36, UP1, UPT, UR64, 0x2, URZ ;  /* 0x0000000240247890 */ /* 0x000fe2000ff3e0ff */
[----:B------:R-:W-:Y:S01]  /*7fa0*/  SGXT.U32 R147, R0, 0xe ;  /* 0x0000000e0093781a */ /* 0x000fe20000000000 */
[----:B------:R-:W-:Y:S01]  /*7fb0*/  HFMA2 R138, -RZ, RZ, 0, 5.9604644775390625e-08 ;  /* 0x00000001ff8a7431 */ /* 0x000fe200000001ff */
[----:B------:R-:W-:Y:S01]  /*7fc0*/  SHF.R.U32.HI R140, RZ, 0x4, R140 ;  /* 0x00000004ff8c7819 */ /* 0x000fe2000001168c */
[----:B------:R-:W-:Y:S01]  /*7fd0*/  UIADD3.X UR37, UPT, UPT, UR37, 0x40004040, URZ, UP1, !UPT ;  /* 0x4000404025257890 */ /* 0x000fe20008ffe4ff */
[----:B------:R-:W-:Y:S01]  /*7fe0*/  IADD3 R2, P2, PT, R147, 0x80, RZ ;  /* 0x0000008093027810 */ /* 0x000fe20007f5e0ff */
[----:B------:R-:W-:Y:S01]  /*7ff0*/  UISETP.NE.U32.AND UP1, UPT, UR38, URZ, UPT ;  /* 0x000000ff2600728c */ /* 0x000fe2000bf25070 */
[----:B------:R-:W-:Y:S01]  /*8000*/  SGXT.U32 R140, R140, 0xe ;  /* 0x0000000e8c8c781a */ /* 0x000fe20000000000 */
[----:B------:R-:W-:Y:S01]  /*8010*/  UIADD3.64 UR42, UPT, UPT, UR36, 0x2, URZ ;  /* 0x00000002242a7897 */ /* 0x000fe2000fffe0ff */
[C---:B------:R-:W-:Y:S01]  /*8020*/  IADD3 R0, P3, PT, R2.reuse, 0x80, RZ ;  /* 0x0000008002007810 */ /* 0x040fe20007f7e0ff */
[----:B------:R-:W-:Y:S01]  /*8030*/  UIADD3.64 UR38, UPT, UPT, UR36, 0x4, URZ ;  /* 0x0000000424267897 */ /* 0x000fe2000fffe0ff */
[----:B------:R-:W-:Y:S01]  /*8040*/  R2UR UR32, R2 ;  /* 0x00000000022072ca */ /* 0x000fe200000e0000 */
[----:B------:R-:W-:Y:S01]  /*8050*/  UIADD3.64 UR40, UPT, UPT, UR36, 0xfe, URZ ;  /* 0x000000fe24287897 */ /* 0x000fe2000fffe0ff */
[----:B0-----:R-:W-:Y:S01]  /*8060*/  R2UR UR6, R0 ;  /* 0x00000000000672ca */ /* 0x001fe200000e0000 */
[----:B------:R-:W-:Y:S01]  /*8070*/  IMAD.U32 R152, RZ, RZ, UR42 ;  /* 0x0000002aff987e24 */ /* 0x000fe2000f8e00ff */
[----:B------:R-:W-:Y:S01]  /*8080*/  IADD3 R0, P4, PT, R2, 0x100, RZ ;  /* 0x0000010002007810 */ /* 0x000fe20007f9e0ff */
[----:B------:R-:W-:Y:S01]  /*8090*/  UMOV UR58, 0xfffffffe ;  /* 0xfffffffe003a7882 */ /* 0x000fe20000000000 */
[----:B------:R-:W-:Y:S01]  /*80a0*/  R2UR UR56, R140 ;  /* 0x000000008c3872ca */ /* 0x000fe200000e0000 */
[----:B------:R-:W-:Y:S01]  /*80b0*/  UMOV UR59, 0x7fffbfdf ;  /* 0x7fffbfdf003b7882 */ /* 0x000fe20000000000 */
[----:B------:R-:W-:Y:S01]  /*80c0*/  R2UR UR8, R0 ;  /* 0x00000000000872ca */ /* 0x000fe200000e0000 */
[----:B------:R-:W-:Y:S01]  /*80d0*/  IMAD.MOV.U32 R20, RZ, RZ, RZ ;  /* 0x000000ffff147224 */ /* 0x000fe200078e00ff */
[----:B------:R-:W-:Y:S01]  /*80e0*/  IADD3 R0, P5, PT, R2, 0x180, RZ ;  /* 0x0000018002007810 */ /* 0x000fe20007fbe0ff */
[----:B------:R-:W-:Y:S01]  /*80f0*/  IMAD.MOV.U32 R146, RZ, RZ, RZ ;  /* 0x000000ffff927224 */ /* 0x000fe200078e00ff */
[----:B------:R-:W-:Y:S01]  /*8100*/  R2UR UR57, R141 ;  /* 0x000000008d3972ca */ /* 0x000fe200000e0000 */
[----:B------:R-:W-:Y:S01]  /*8110*/  IMAD.U32 R150, RZ, RZ, UR38 ;  /* 0x00000026ff967e24 */ /* 0x000fe2000f8e00ff */
[----:B------:R-:W-:Y:S01]  /*8120*/  R2UR UR10, R0 ;  /* 0x00000000000a72ca */ /* 0x000fe200000e0000 */
[----:B------:R-:W-:Y:S01]  /*8130*/  IMAD.U32 R151, RZ, RZ, UR39 ;  /* 0x00000027ff977e24 */ /* 0x000fe2000f8e00ff */
[----:B------:R-:W-:Y:S01]  /*8140*/  IADD3 R0, P6, PT, R2, 0x200, RZ ;  /* 0x0000020002007810 */ /* 0x000fe20007fde0ff */
[----:B------:R-:W-:Y:S01]  /*8150*/  IMAD.U32 R143, RZ, RZ, UR41 ;  /* 0x00000029ff8f7e24 */ /* 0x000fe2000f8e00ff */
[----:B------:R-:W-:Y:S01]  /*8160*/  MOV R153, UR43 ;  /* 0x0000002b00997c02 */ /* 0x000fe20008000f00 */
[----:B------:R-:W-:Y:S01]  /*8170*/  UIADD3.64 UR42, UPT, UPT, UR36, 0x100, URZ ;  /* 0x00000100242a7897 */ /* 0x000fe2000fffe0ff */
[----:B------:R-:W-:Y:S01]  /*8180*/  R2UR UR12, R0 ;  /* 0x00000000000c72ca */ /* 0x000fe200000e0000 */
[----:B------:R-:W-:Y:S01]  /*8190*/  IMAD.MOV.U32 R0, RZ, RZ, RZ ;  /* 0x000000ffff007224 */ /* 0x000fe200078e00ff */
[----:B------:R-:W-:Y:S01]  /*81a0*/  MOV R139, RZ ;  /* 0x000000ff008b7202 */ /* 0x000fe20000000f00 */
[----:B------:R-:W-:Y:S01]  /*81b0*/  UIADD3.64 UR38, UPT, UPT, UR36, 0x102, URZ ;  /* 0x0000010224267897 */ /* 0x000fe2000fffe0ff */
[----:B------:R-:W-:Y:S01]  /*81c0*/  MOV R142, UR40 ;  /* 0x00000028008e7c02 */ /* 0x000fe20008000f00 */
[----:B------:R-:W-:Y:S01]  /*81d0*/  IMAD.U32 R148, RZ, RZ, UR42 ;  /* 0x0000002aff947e24 */ /* 0x000fe2000f8e00ff */
[----:B------:R-:W-:Y:S01]  /*81e0*/  IADD3.X R0, PT, PT, R0, 0x40004040, RZ, P2, !PT ;  /* 0x4000404000007810 */ /* 0x000fe200017fe4ff */
[----:B------:R-:W-:Y:S01]  /*81f0*/  UIADD3.64 UR56, UPT, UPT, UR56, -UR58, URZ ;  /* 0x8000003a38387297 */ /* 0x000fe2000fffe0ff */
[----:B------:R-:W-:Y:S01]  /*8200*/  IADD3 R3, P2, PT, R2, 0x280, RZ ;  /* 0x0000028002037810 */ /* 0x000fe20007f5e0ff */
[----:B------:R-:W-:Y:S01]  /*8210*/  UIADD3.64 UR40, UPT, UPT, UR36, 0x104, URZ ;  /* 0x0000010424287897 */ /* 0x000fe2000fffe0ff */
[----:B------:R-:W-:Y:S01]  /*8220*/  IADD3.X R4, PT, PT, R0, RZ, RZ, P3, !PT ;  /* 0x000000ff00047210 */ /* 0x000fe20001ffe4ff */
[----:B------:R-:W-:Y:S01]  /*8230*/  UIADD3.64 UR44, UPT, UPT, UR36, 0x200, URZ ;  /* 0x00000200242c7897 */ /* 0x000fe2000fffe0ff */
[----:B------:R-:W-:Y:S01]  /*8240*/  R2UR UR14, R3 ;  /* 0x00000000030e72ca */ /* 0x000fe200000e0000 */
[----:B------:R-:W-:Y:S01]  /*8250*/  UIADD3.64 UR46, UPT, UPT, UR36, 0x202, URZ ;  /* 0x00000202242e7897 */ /* 0x000fe2000fffe0ff */
[----:B------:R-:W-:Y:S01]  /*8260*/  IADD3 R3, P3, PT, R2, 0x300, RZ ;  /* 0x0000030002037810 */ /* 0x000fe20007f7e0ff */
[----:B------:R-:W-:Y:S01]  /*8270*/  UIADD3.64 UR48, UPT, UPT, UR36, 0x204, URZ ;  /* 0x0000020424307897 */ /* 0x000fe2000fffe0ff */
[----:B------:R-:W-:Y:S01]  /*8280*/  R2UR UR7, R4 ;  /* 0x00000000040772ca */ /* 0x000fe200000e0000 */
[--C-:B------:R-:W-:Y:S01]  /*8290*/  IMAD.X R4, RZ, RZ, R0.reuse, P5 ;  /* 0x000000ffff047224 */ /* 0x100fe200028e0600 */
[----:B------:R-:W-:Y:S01]  /*82a0*/  R2UR UR16, R3 ;  /* 0x00000000031072ca */ /* 0x000fe200000e0000 */
[--C-:B------:R-:W-:Y:S01]  /*82b0*/  IMAD.X R3, RZ, RZ, R0.reuse, P4 ;  /* 0x000000ffff037224 */ /* 0x100fe200020e0600 */
[----:B------:R-:W-:Y:S01]  /*82c0*/  IADD3 R5, P4, PT, R2, 0x380, RZ ;  /* 0x0000038002057810 */ /* 0x000fe20007f9e0ff */
[----:B------:R-:W-:Y:S01]  /*82d0*/  UIADD3.64 UR50, UPT, UPT, UR36, 0x2fe, URZ ;  /* 0x000002fe24327897 */ /* 0x000fe2000fffe0ff */
[----:B------:R-:W-:Y:S01]  /*82e0*/  R2UR UR11, R4 ;  /* 0x00000000040b72ca */ /* 0x000fe200000e0000 */
[----:B------:R-:W-:Y:S01]  /*82f0*/  IMAD.X R4, RZ, RZ, R0, P2 ;  /* 0x000000ffff047224 */ /* 0x000fe200010e0600 */
[----:B------:R-:W-:Y:S01]  /*8300*/  R2UR UR18, R5 ;  /* 0x00000000051272ca */ /* 0x000fe200000e0000 */
[----:B------:R-:W-:Y:S01]  /*8310*/  UIADD3.64 UR52, UPT, UPT, UR36, 0x300, URZ ;  /* 0x0000030024347897 */ /* 0x000fe2000fffe0ff */
[----:B------:R-:W-:Y:S01]  /*8320*/  IADD3 R5, P5, PT, R2, 0x400, RZ ;  /* 0x0000040002057810 */ /* 0x000fe20007fbe0ff */
[----:B------:R-:W-:Y:S01]  /*8330*/  UIADD3.64 UR54, UPT, UPT, UR36, 0x302, URZ ;  /* 0x0000030224367897 */ /* 0x000fe2000fffe0ff */
[----:B------:R-:W-:Y:S01]  /*8340*/  R2UR UR9, R3 ;  /* 0x00000000030972ca */ /* 0x000fe200000e0000 */
[----:B------:R-:W-:Y:S01]  /*8350*/  UIADD3.64 UR58, UPT, UPT, UR36, 0x304, URZ ;  /* 0x00000304243a7897 */ /* 0x000fe2000fffe0ff */
[----:B------:R-:W-:-:S02]  /*8360*/  R2UR UR20, R5 ;  /* 0x00000000051472ca */ /* 0x000fc400000e0000 */
[----:B------:R-:W-:Y:S02]  /*8370*/  IADD3.X R3, PT, PT, R0, RZ, RZ, P6, !PT ;  /* 0x000000ff00037210 */ /* 0x000fe400037fe4ff */
[C---:B------:R-:W-:Y:S02]  /*8380*/  IADD3 R5, P6, PT, R2.reuse, 0x480, RZ ;  /* 0x0000048002057810 */ /* 0x040fe40007fde0ff */
[----:B------:R-:W-:Y:S01]  /*8390*/  R2UR UR13, R3 ;  /* 0x00000000030d72ca */ /* 0x000fe200000e0000 */
[----:B------:R-:W-:Y:S01]  /*83a0*/  IMAD.X R3, RZ, RZ, R0, P3 ;  /* 0x000000ffff037224 */ /* 0x000fe200018e0600 */
[----:B------:R-:W-:Y:S02]  /*83b0*/  R2UR UR22, R5 ;  /* 0x00000000051672ca */ /* 0x000fe400000e0000 */
[----:B------:R-:W-:Y:S02]  /*83c0*/  IADD3 R5, P2, PT, R2, 0x500, RZ ;  /* 0x0000050002057810 */ /* 0x000fe40007f5e0ff */
[----:B------:R-:W-:-:S02]  /*83d0*/  R2UR UR15, R4 ;  /* 0x00000000040f72ca */ /* 0x000fc400000e0000 */
[----:B------:R-:W-:Y:S02]  /*83e0*/  R2UR UR24, R5 ;  /* 0x00000000051872ca */ /* 0x000fe400000e0000 */
[----:B------:R-:W-:Y:S02]  /*83f0*/  IADD3 R5, P3, PT, R2, 0x580, RZ ;  /* 0x0000058002057810 */ /* 0x000fe40007f7e0ff */
[----:B------:R-:W-:Y:S02]  /*8400*/  IADD3.X R4, PT, PT, R0, RZ, RZ, P4, !PT ;  /* 0x000000ff00047210 */ /* 0x000fe400027fe4ff */
[----:B------:R-:W-:Y:S02]  /*8410*/  R2UR UR26, R5 ;  /* 0x00000000051a72ca */ /* 0x000fe400000e0000 */
[----:B------:R-:W-:Y:S02]  /*8420*/  IADD3 R5, P4, PT, R2, 0x600, RZ ;  /* 0x0000060002057810 */ /* 0x000fe40007f9e0ff */
[----:B------:R-:W-:Y:S01]  /*8430*/  R2UR UR17, R3 ;  /* 0x00000000031172ca */ /* 0x000fe200000e0000 */
[----:B------:R-:W-:Y:S01]  /*8440*/  IMAD.X R3, RZ, RZ, R0, P5 ;  /* 0x000000ffff037224 */ /* 0x000fe200028e0600 */
[----:B------:R-:W-:-:S02]  /*8450*/  R2UR UR28, R5 ;  /* 0x00000000051c72ca */ /* 0x000fc400000e0000 */
[----:B------:R-:W-:Y:S02]  /*8460*/  IADD3 R5, P5, PT, R2, 0x680, RZ ;  /* 0x0000068002057810 */ /* 0x000fe40007fbe0ff */
[----:B------:R-:W-:Y:S01]  /*8470*/  R2UR UR19, R4 ;  /* 0x00000000041372ca */ /* 0x000fe200000e0000 */
[----:B------:R-:W-:Y:S01]  /*8480*/  IMAD.X R4, RZ, RZ, R0, P6 ;  /* 0x000000ffff047224 */ /* 0x000fe200030e0600 */
[----:B------:R-:W-:Y:S02]  /*8490*/  R2UR UR30, R5 ;  /* 0x00000000051e72ca */ /* 0x000fe400000e0000 */
[----:B------:R-:W-:Y:S02]  /*84a0*/  IADD3 R5, P6, PT, R2, 0x700, RZ ;  /* 0x0000070002057810 */ /* 0x000fe40007fde0ff */
[----:B------:R-:W-:Y:S02]  /*84b0*/  R2UR UR21, R3 ;  /* 0x00000000031572ca */ /* 0x000fe400000e0000 */
[----:B------:R-:W-:Y:S01]  /*84c0*/  IADD3.X R2, PT, PT, R0, RZ, RZ, P2, !PT ;  /* 0x000000ff00027210 */ /* 0x000fe200017fe4ff */
[----:B------:R-:W0:Y:S01]  /*84d0*/  LDC R3, c[0x0][0x3c4] ;  /* 0x0000f100ff037b82 */ /* 0x000e220000000800 */
[----:B------:R-:W-:-:S02]  /*84e0*/  R2UR UR34, R5 ;  /* 0x00000000052272ca */ /* 0x000fc400000e0000 */
[----:B------:R-:W-:Y:S01]  /*84f0*/  R2UR UR25, R2 ;  /* 0x00000000021972ca */ /* 0x000fe200000e0000 */
[--C-:B------:R-:W-:Y:S01]  /*8500*/  IMAD.X R2, RZ, RZ, R0.reuse, P3 ;  /* 0x000000ffff027224 */ /* 0x100fe200018e0600 */
[----:B------:R-:W-:Y:S02]  /*8510*/  R2UR UR23, R4 ;  /* 0x00000000041772ca */ /* 0x000fe400000e0000 */
[----:B------:R-:W-:Y:S02]  /*8520*/  R2UR UR33, R0 ;  /* 0x00000000002172ca */ /* 0x000fe400000e0000 */
[----:B------:R-:W-:Y:S01]  /*8530*/  R2UR UR27, R2 ;  /* 0x00000000021b72ca */ /* 0x000fe200000e0000 */
[----:B------:R-:W-:Y:S01]  /*8540*/  IMAD.X R2, RZ, RZ, R0, P4 ;  /* 0x000000ffff027224 */ /* 0x000fe200020e0600 */
[----:B------:R-:W-:Y:S01]  /*8550*/  MOV R149, UR43 ;  /* 0x0000002b00957c02 */ /* 0x000fe20008000f00 */
[----:B------:R-:W-:-:S03]  /*8560*/  UIADD3.64 UR42, UPT, UPT, UR36, 0x1fe, URZ ;  /* 0x000001fe242a7897 */ /* 0x000fc6000fffe0ff */
[----:B------:R-:W-:Y:S01]  /*8570*/  R2UR UR29, R2 ;  /* 0x00000000021d72ca */ /* 0x000fe200000e0000 */
[--C-:B------:R-:W-:Y:S02]  /*8580*/  IMAD.X R2, RZ, RZ, R0.reuse, P5 ;  /* 0x000000ffff027224 */ /* 0x100fe400028e0600 */
[----:B------:R-:W-:-:S03]  /*8590*/  IMAD.X R0, RZ, RZ, R0, P6 ;  /* 0x000000ffff007224 */ /* 0x000fc600030e0600 */
[----:B------:R-:W-:Y:S01]  /*85a0*/  R2UR UR31, R2 ;  /* 0x00000000021f72ca */ /* 0x000fe200000e0000 */
[----:B------:R-:W-:Y:S01]  /*85b0*/  IMAD.U32 R2, RZ, RZ, UR60 ;  /* 0x0000003cff027e24 */ /* 0x000fe2000f8e00ff */
[----:B------:R-:W-:Y:S01]  /*85c0*/  R2UR UR35, R0 ;  /* 0x00000000002372ca */ /* 0x000fe200000e0000 */
[----:B------:R-:W-:Y:S02]  /*85d0*/  IMAD.MOV.U32 R0, RZ, RZ, R133 ;  /* 0x000000ffff007224 */ /* 0x000fe400078e0085 */
[----:B0-----:R-:W-:-:S12]  /*85e0*/  IMAD.SHL.U32 R3, R3, 0x20, RZ ;  /* 0x0000002003037824 */ /* 0x001fd800078e00ff */
.L_x_17:
[----:B------:R-:W2:Y:S04]  /*85f0*/  LDL.64 R12, [R1+0x90] ;  /* 0x00009000010c7983 */ /* 0x000ea80000100a00 */
[----:B------:R-:W3:Y:S04]  /*8600*/  LDL.64 R8, [R1+0x88] ;  /* 0x0000880001087983 */ /* 0x000ee80000100a00 */
[----:B------:R-:W4:Y:S04]  /*8610*/  LDL.64 R10, [R1+0x1e0] ;  /* 0x0001e000010a7983 */ /* 0x000f280000100a00 */
[----:B------:R-:W5:Y:S04]  /*8620*/  LDL.64 R6, [R1+0x1d8] ;  /* 0x0001d80001067983 */ /* 0x000f680000100a00 */
[----:B------:R-:W5:Y:S04]  /*8630*/  LDL.64 R40, [R1+0x168] ;  /* 0x0001680001287983 */ /* 0x000f680000100a00 */
[----:B------:R-:W5:Y:S04]  /*8640*/  LDL.64 R30, [R1+0x250] ;  /* 0x00025000011e7983 */ /* 0x000f680000100a00 */
[----:B------:R-:W5:Y:S04]  /*8650*/  LDL.64 R36, [R1+0x160] ;  /* 0x0001600001247983 */ /* 0x000f680000100a00 */
[----:B------:R-:W5:Y:S04]  /*8660*/  LDL.64 R16, [R1+0x248] ;  /* 0x0002480001107983 */ /* 0x000f680000100a00 */
[----:B------:R-:W5:Y:S04]  /*8670*/  LDL.64 R34, [R1+0x78] ;  /* 0x0000780001227983 */ /* 0x000f680000100a00 */
[----:B------:R-:W5:Y:S04]  /*8680*/  LDL.64 R22, [R1+0x150] ;  /* 0x0001500001167983 */ /* 0x000f680000100a00 */
[----:B------:R-:W5:Y:S01]  /*8690*/  LDL.64 R38, [R1+0xf8] ;  /* 0x0000f80001267983 */ /* 0x000f620000100a00 */
[----:B------:R-:W-:-:S03]  /*86a0*/  IMAD.WIDE R18, R3, 0x2, R136 ;  /* 0x0000000203127825 */ /* 0x000fc600078e0288 */
[----:B------:R-:W5:Y:S01]  /*86b0*/  LDL.64 R26, [R1+0x158] ;  /* 0x00015800011a7983 */ /* 0x000f620000100a00 */
[----:B------:R-:W-:-:S03]  /*86c0*/  IMAD.WIDE R4, R3, 0x2, R134 ;  /* 0x0000000203047825 */ /* 0x000fc600078e0286 */
[----:B------:R-:W5:Y:S04]  /*86d0*/  LDL.64 R28, [R1+0x1c8] ;  /* 0x0001c800011c7983 */ /* 0x000f680000100a00 */
[----:B------:R-:W5:Y:S04]  /*86e0*/  LDL.64 R32, [R1+0xf0] ;  /* 0x0000f00001207983 */ /* 0x000f680000100a00 */
[----:B------:R-:W5:Y:S04]  /*86f0*/  LDG.E.U16 R18, desc[UR4][R18.64] ;  /* 0x0000000412127981 */ /* 0x000f68000c1e1500 */
[----:B------:R-:W5:Y:S04]  /*8700*/  LDG.E.U16 R4, desc[UR4][R4.64] ;  /* 0x0000000404047981 */ /* 0x000f68000c1e1500 */
[----:B------:R-:W5:Y:S04]  /*8710*/  LDL.64 R44, [R1+0x230] ;  /* 0x00023000012c7983 */ /* 0x000f680000100a00 */
        /* <DEDUP_REMOVED lines=27> */
[----:B--2---:R-:W-:-:S04]  /*88d0*/  IMAD.WIDE R12, R3, 0x2, R12 ;  /* 0x00000002030c7825 */ /* 0x004fc800078e020c */
[C---:B---3--:R-:W-:Y:S01]  /*88e0*/  IMAD.WIDE R8, R3.reuse, 0x2, R8 ;  /* 0x0000000203087825 */ /* 0x048fe200078e0208 */
[----:B------:R0:W2:Y:S03]  /*88f0*/  LDG.E.U16 R5, desc[UR4][R12.64] ;  /* 0x000000040c057981 */ /* 0x0000a6000c1e1500 */
[C---:B----4-:R-:W-:Y:S02]  /*8900*/  IMAD.WIDE R10, R3.reuse, 0x2, R10 ;  /* 0x00000002030a7825 */ /* 0x050fe400078e020a */
[----:B------:R-:W3:Y:S02]  /*8910*/  LDG.E.U16 R8, desc[UR4][R8.64] ;  /* 0x0000000408087981 */ /* 0x000ee4000c1e1500 */
[C---:B-----5:R-:W-:Y:S02]  /*8920*/  IMAD.WIDE R6, R3.reuse, 0x2, R6 ;  /* 0x0000000203067825 */ /* 0x060fe400078e0206 */
[----:B-1----:R1:W4:Y:S02]  /*8930*/  LDG.E.U16 R19, desc[UR4][R10.64] ;  /* 0x000000040a137981 */ /* 0x002324000c1e1500 */
[----:B0-----:R-:W-:-:S02]  /*8940*/  IMAD.WIDE R12, R3, 0x2, R30 ;  /* 0x00000002030c7825 */ /* 0x001fc400078e021e */
[----:B------:R0:W5:Y:S02]  /*8950*/  LDG.E.U16 R9, desc[UR4][R6.64] ;  /* 0x0000000406097981 */ /* 0x000164000c1e1500 */
[C---:B-1----:R-:W-:Y:S02]  /*8960*/  IMAD.WIDE R10, R3.reuse, 0x2, R40 ;  /* 0x00000002030a7825 */ /* 0x042fe400078e0228 */
[----:B------:R-:W2:Y:S02]  /*8970*/  LDL.64 R30, [R1+0x238] ;  /* 0x00023800011e7983 */ /* 0x000ea40000100a00 */
[C---:B------:R-:W-:Y:S02]  /*8980*/  IMAD.WIDE R16, R3.reuse, 0x2, R16 ;  /* 0x0000000203107825 */ /* 0x040fe400078e0210 */
[----:B------:R-:W3:Y:S02]  /*8990*/  LDG.E.U16 R13, desc[UR4][R12.64] ;  /* 0x000000040c0d7981 */ /* 0x000ee4000c1e1500 */
[----:B0-----:R-:W-:-:S02]  /*89a0*/  IMAD.WIDE R6, R3, 0x2, R36 ;  /* 0x0000000203067825 */ /* 0x001fc400078e0224 */
[----:B------:R-:W3:Y:S04]  /*89b0*/  LDG.E.U16 R10, desc[UR4][R10.64] ;  /* 0x000000040a0a7981 */ /* 0x000ee8000c1e1500 */
[----:B------:R-:W3:Y:S01]  /*89c0*/  LDL.64 R36, [R1+0x1c0] ;  /* 0x0001c00001247983 */ /* 0x000ee20000100a00 */
[----:B------:R-:W-:-:S03]  /*89d0*/  IMAD.WIDE R22, R3, 0x2, R22 ;  /* 0x0000000203167825 */ /* 0x000fc600078e0216 */
[----:B------:R-:W4:Y:S04]  /*89e0*/  LDG.E.U16 R7, desc[UR4][R6.64] ;  /* 0x0000000406077981 */ /* 0x000f28000c1e1500 */
[----:B------:R0:W4:Y:S04]  /*89f0*/  LDG.E.U16 R11, desc[UR4][R16.64] ;  /* 0x00000004100b7981 */ /* 0x000128000c1e1500 */
[----:B------:R1:W4:Y:S01]  /*8a00*/  LDG.E.U16 R21, desc[UR4][R22.64] ;  /* 0x0000000416157981 */ /* 0x000322000c1e1500 */
[----:B------:R-:W-:-:S03]  /*8a10*/  IMAD.WIDE R26, R3, 0x2, R26 ;  /* 0x00000002031a7825 */ /* 0x000fc600078e021a */
[----:B------:R-:W4:Y:S01]  /*8a20*/  LDL.64 R40, [R1+0x220] ;  /* 0x0002200001287983 */ /* 0x000f220000100a00 */
[----:B0-----:R-:W-:-:S03]  /*8a30*/  IMAD.WIDE R16, R3, 0x2, R34 ;  /* 0x0000000203107825 */ /* 0x001fc600078e0222 */
[----:B------:R-:W4:Y:S01]  /*8a40*/  LDL.64 R34, [R1+0x1b8] ;  /* 0x0001b80001227983 */ /* 0x000f220000100a00 */
[----:B-1----:R-:W-:-:S03]  /*8a50*/  IMAD.WIDE R22, R3, 0x2, R38 ;  /* 0x0000000203167825 */ /* 0x002fc600078e0226 */
[----:B------:R-:W5:Y:S01]  /*8a60*/  LDL.64 R38, [R1+0x1a8] ;  /* 0x0001a80001267983 */ /* 0x000f620000100a00 */
[----:B------:R-:W-:-:S03]  /*8a70*/  IMAD.WIDE R28, R3, 0x2, R28 ;  /* 0x00000002031c7825 */ /* 0x000fc600078e021c */
[----:B------:R-:W5:Y:S01]  /*8a80*/  LDG.E.U16 R16, desc[UR4][R16.64] ;  /* 0x0000000410107981 */ /* 0x000f62000c1e1500 */
[----:B------:R-:W-:-:S03]  /*8a90*/  IMAD.WIDE R32, R3, 0x2, R32 ;  /* 0x0000000203207825 */ /* 0x000fc600078e0220 */
[----:B------:R-:W5:Y:S04]  /*8aa0*/  LDG.E.U16 R12, desc[UR4][R28.64] ;  /* 0x000000041c0c7981 */ /* 0x000f68000c1e1500 */
[----:B------:R0:W5:Y:S04]  /*8ab0*/  LDG.E.U16 R6, desc[UR4][R32.64] ;  /* 0x0000000420067981 */ /* 0x000168000c1e1500 */
[----:B------:R1:W5:Y:S04]  /*8ac0*/  LDG.E.U16 R17, desc[UR4][R26.64] ;  /* 0x000000041a117981 */ /* 0x000368000c1e1500 */
[----:B------:R-:W5:Y:S01]  /*8ad0*/  LDG.E.U16 R22, desc[UR4][R22.64] ;  /* 0x0000000416167981 */ /* 0x000f62000c1e1500 */
[----:B0-----:R-:W-:-:S03]  /*8ae0*/  IMAD.WIDE R32, R3, 0x2, R60 ;  /* 0x0000000203207825 */ /* 0x001fc600078e023c */
[----:B------:R-:W5:Y:S01]  /*8af0*/  LDL.64 R60, [R1+0x128] ;  /* 0x00012800013c7983 */ /* 0x000f620000100a00 */
[----:B-1----:R-:W-:-:S03]  /*8b00*/  IMAD.WIDE R26, R3, 0x2, R44 ;  /* 0x00000002031a7825 */ /* 0x002fc600078e022c */
[----:B------:R-:W5:Y:S01]  /*8b10*/  LDL.64 R44, [R1+0x1a0] ;  /* 0x0001a000012c7983 */ /* 0x000f620000100a00 */
[----:B------:R-:W-:-:S03]  /*8b20*/  IMAD.WIDE R14, R3, 0x2, R14 ;  /* 0x00000002030e7825 */ /* 0x000fc600078e020e */
[----:B------:R-:W5:Y:S04]  /*8b30*/  LDG.E.U16 R26, desc[UR4][R26.64] ;  /* 0x000000041a1a7981 */ /* 0x000f68000c1e1500 */
[----:B------:R-:W5:Y:S04]  /*8b40*/  LDG.E.U16 R14, desc[UR4][R14.64] ;  /* 0x000000040e0e7981 */ /* 0x000f68000c1e1500 */
[----:B------:R0:W5:Y:S02]  /*8b50*/  LDG.E.U16 R15, desc[UR4][R32.64] ;  /* 0x00000004200f7981 */ /* 0x000164000c1e1500 */
[----:B0-----:R-:W-:-:S02]  /*8b60*/  IMAD.WIDE R32, R3, 0x2, R54 ;  /* 0x0000000203207825 */ /* 0x001fc400078e0236 */
[----:B------:R-:W5:Y:S02]  /*8b70*/  LDL.64 R54, [R1+0x208] ;  /* 0x0002080001367983 */ /* 0x000f640000100a00 */
[----:B--2---:R-:W-:-:S05]  /*8b80*/  IMAD.WIDE R30, R3, 0x2, R30 ;  /* 0x00000002031e7825 */ /* 0x004fca00078e021e */
[----:B------:R0:W2:Y:S01]  /*8b90*/  LDG.E.U16 R23, desc[UR4][R30.64] ;  /* 0x000000041e177981 */ /* 0x0000a2000c1e1500 */
[----:B---3--:R-:W-:-:S04]  /*8ba0*/  IMAD.WIDE R28, R3, 0x2, R36 ;  /* 0x00000002031c7825 */ /* 0x008fc800078e0224 */
[C---:B0-----:R-:W-:Y:S01]  /*8bb0*/  IMAD.WIDE R30, R3.reuse, 0x2, R52 ;  /* 0x00000002031e7825 */ /* 0x041fe200078e0234 */
[----:B------:R0:W3:Y:S04]  /*8bc0*/  LDG.E.U16 R37, desc[UR4][R28.64] ;  /* 0x000000041c257981 */ /* 0x0000e8000c1e1500 */
[----:B------:R-:W2:Y:S01]  /*8bd0*/  LDL.64 R52, [R1+0x120] ;  /* 0x0001200001347983 */ /* 0x000ea20000100a00 */
[----:B0-----:R-:W-:-:S03]  /*8be0*/  IMAD.WIDE R28, R3, 0x2, R58 ;  /* 0x00000002031c7825 */ /* 0x001fc600078e023a */
[----:B------:R-:W3:Y:S01]  /*8bf0*/  LDL.64 R58, [R1+0xc0] ;  /* 0x0000c000013a7983 */ /* 0x000ee20000100a00 */
[----:B----4-:R-:W-:-:S03]  /*8c00*/  IMAD.WIDE R34, R3, 0x2, R34 ;  /* 0x0000000203227825 */ /* 0x010fc600078e0222 */
[----:B------:R-:W4:Y:S04]  /*8c10*/  LDG.E.U16 R28, desc[UR4][R28.64] ;  /* 0x000000041c1c7981 */ /* 0x000f28000c1e1500 */
[----:B------:R0:W4:Y:S01]  /*8c20*/  LDG.E.U16 R27, desc[UR4][R34.64] ;  /* 0x00000004221b7981 */ /* 0x000122000c1e1500 */
[----:B-----5:R-:W-:-:S04]  /*8c30*/  IMAD.WIDE R38, R3, 0x2, R38 ;  /* 0x0000000203267825 */ /* 0x020fc800078e0226 */
[C---:B------:R-:W-:Y:S01]  /*8c40*/  IMAD.WIDE R42, R3.reuse, 0x2, R42 ;  /* 0x00000002032a7825 */ /* 0x040fe200078e022a */
[----:B------:R-:W5:Y:S03]  /*8c50*/  LDG.E.U16 R29, desc[UR4][R30.64] ;  /* 0x000000041e1d7981 */ /* 0x000f66000c1e1500 */
[C---:B0-----:R-:W-:Y:S01]  /*8c60*/  IMAD.WIDE R34, R3.reuse, 0x2, R56 ;  /* 0x0000000203227825 */ /* 0x041fe200078e0238 */
[----:B------:R-:W4:Y:S04]  /*8c70*/  LDG.E.U16 R39, desc[UR4][R38.64] ;  /* 0x0000000426277981 */ /* 0x000f28000c1e1500 */
[----:B------:R-:W4:Y:S04]  /*8c80*/  LDL.64 R56, [R1+0xb8] ;  /* 0x0000b80001387983 */ /* 0x000f280000100a00 */
[----:B------:R-:W5:Y:S04]  /*8c90*/  LDG.E.U16 R36, desc[UR4][R34.64] ;  /* 0x0000000422247981 */ /* 0x000f68000c1e1500 */
[----:B------:R0:W5:Y:S01]  /*8ca0*/  LDG.E.U16 R38, desc[UR4][R42.64] ;  /* 0x000000042a267981 */ /* 0x000162000c1e1500 */
[----:B------:R-:W-:-:S03]  /*8cb0*/  IMAD.WIDE R48, R3, 0x2, R48 ;  /* 0x0000000203307825 */ /* 0x000fc600078e0230 */
[----:B------:R1:W5:Y:S01]  /*8cc0*/  LDG.E.U16 R35, desc[UR4][R32.64] ;  /* 0x0000000420237981 */ /* 0x000362000c1e1500 */
[----:B0-----:R-:W-:-:S03]  /*8cd0*/  IMAD.WIDE R42, R3, 0x2, R62 ;  /* 0x00000002032a7825 */ /* 0x001fc600078e023e */
[----:B------:R0:W5:Y:S01]  /*8ce0*/  LDG.E.U16 R34, desc[UR4][R48.64] ;  /* 0x0000000430227981 */ /* 0x000162000c1e1500 */
[----:B------:R-:W0:Y:S01]  /*8cf0*/  LDC R62, c[0x0][0x3c4] ;  /* 0x0000f100ff3e7b82 */ /* 0x000e220000000800 */
[----:B------:R-:W-:-:S04]  /*8d00*/  IMAD.WIDE R46, R3, 0x2, R46 ;  /* 0x00000002032e7825 */ /* 0x000fc800078e022e */
[C---:B-1----:R-:W-:Y:S02]  /*8d10*/  IMAD.WIDE R32, R3.reuse, 0x2, R50 ;  /* 0x0000000203207825 */ /* 0x042fe400078e0232 */
[----:B------:R-:W5:Y:S02]  /*8d20*/  LDL.64 R50, [R1+0x200] ;  /* 0x0002000001327983 */ /* 0x000f640000100a00 */
[C---:B------:R-:W-:Y:S02]  /*8d30*/  IMAD.WIDE R24, R3.reuse, 0x2, R24 ;  /* 0x0000000203187825 */ /* 0x040fe400078e0218 */
[----:B------:R-:W5:Y:S02]  /*8d40*/  LDG.E.U16 R33, desc[UR4][R32.64] ;  /* 0x0000000420217981 */ /* 0x000f64000c1e1500 */
[C---:B------:R-:W-:Y:S02]  /*8d50*/  IMAD.WIDE R30, R3.reuse, 0x2, R64 ;  /* 0x00000002031e7825 */ /* 0x040fe400078e0240 */
[----:B------:R-:W5:Y:S02]  /*8d60*/  LDG.E.U16 R24, desc[UR4][R24.64] ;  /* 0x0000000418187981 */ /* 0x000f64000c1e1500 */
[----:B------:R-:W-:-:S02]  /*8d70*/  IMAD.WIDE R44, R3, 0x2, R44 ;  /* 0x00000002032c7825 */ /* 0x000fc400078e022c */
[----:B------:R-:W5:Y:S02]  /*8d80*/  LDG.E.U16 R30, desc[UR4][R30.64] ;  /* 0x000000041e1e7981 */ /* 0x000f64000c1e1500 */
[----:B0-----:R-:W-:Y:S02]  /*8d90*/  IMAD.WIDE R48, R3, 0x2, R60 ;  /* 0x0000000203307825 */ /* 0x001fe400078e023c */
[----:B------:R0:W5:Y:S04]  /*8da0*/  LDG.E.U16 R32, desc[UR4][R46.64] ;  /* 0x000000042e207981 */ /* 0x000168000c1e1500 */
[----:B------:R-:W5:Y:S04]  /*8db0*/  LDL.64 R60, [R1+0xb0] ;  /* 0x0000b000013c7983 */ /* 0x000f680000100a00 */
[----:B------:R1:W5:Y:S01]  /*8dc0*/  LDG.E.U16 R25, desc[UR4][R44.64] ;  /* 0x000000042c197981 */ /* 0x000362000c1e1500 */
[----:B0-----:R-:W-:-:S03]  /*8dd0*/  IMAD R46, R62, 0x3, RZ ;  /* 0x000000033e2e7824 */ /* 0x001fc600078e02ff */
[----:B------:R-:W5:Y:S01]  /*8de0*/  LDL.64 R62, [R1+0x110] ;  /* 0x00011000013e7983 */ /* 0x000f620000100a00 */
[----:B------:R-:W-:-:S03]  /*8df0*/  IMAD.WIDE R40, R3, 0x2, R40 ;  /* 0x0000000203287825 */ /* 0x000fc600078e0228 */
[----:B------:R-:W5:Y:S01]  /*8e00*/  LDG.E.U16 R31, desc[UR4][R42.64] ;  /* 0x000000042a1f7981 */ /* 0x000f62000c1e1500 */
[----:B-1----:R-:W-:-:S03]  /*8e10*/  IMAD.WIDE R44, R46, 0x2, R136 ;  /* 0x000000022e2c7825 */ /* 0x002fc600078e0288 */
[----:B------:R-:W5:Y:S01]  /*8e20*/  LDL.64 R64, [R1+0x178] ;  /* 0x0001780001407983 */ /* 0x000f620000100a00 */
[----:B------:R-:W-:-:S03]  /*8e30*/  IMAD.WIDE R46, R46, 0x2, R134 ;  /* 0x000000022e2e7825 */ /* 0x000fc600078e0286 */
[----:B------:R-:W5:Y:S01]  /*8e40*/  LDG.E.U16 R40, desc[UR4][R40.64] ;  /* 0x0000000428287981 */ /* 0x000f62000c1e1500 */
[----:B------:R-:W-:-:S04]  /*8e50*/  IMAD.WIDE R44, R3, 0x2, R44 ;  /* 0x00000002032c7825 */ /* 0x000fc800078e022c */
[C---:B------:R-:W-:Y:S01]  /*8e60*/  IMAD.WIDE R46, R3.reuse, 0x2, R46 ;  /* 0x00000002032e7825 */ /* 0x040fe200078e022e */
[----:B------:R0:W5:Y:S03]  /*8e70*/  LDG.E.U16 R41, desc[UR4][R48.64] ;  /* 0x0000000430297981 */ /* 0x000166000c1e1500 */
[C---:B0-----:R-:W-:Y:S02]  /*8e80*/  IMAD.WIDE R48, R3.reuse, 0x2, R54 ;  /* 0x0000000203307825 */ /* 0x041fe400078e0236 */
[----:B------:R0:W5:Y:S02]  /*8e90*/  LDG.E.U16 R55, desc[UR4][R44.64] ;  /* 0x000000042c377981 */ /* 0x000164000c1e1500 */
[C---:B0-----:R-:W-:Y:S02]  /*8ea0*/  IMAD.WIDE R44, R3.reuse, 0x2, R76 ;  /* 0x00000002032c7825 */ /* 0x041fe400078e024c */
[----:B------:R-:W5:Y:S02]  /*8eb0*/  LDL.64 R76, [R1+0xe0] ;  /* 0x0000e000014c7983 */ /* 0x000f640000100a00 */
[----:B--2---:R-:W-:-:S06]  /*8ec0*/  IMAD.WIDE R52, R3, 0x2, R52 ;  /* 0x0000000203347825 */ /* 0x004fcc00078e0234 */
[----:B------:R-:W2:Y:S01]  /*8ed0*/  LDG.E.U16 R52, desc[UR4][R52.64] ;  /* 0x0000000434347981 */ /* 0x000ea2000c1e1500 */
[----:B---3--:R-:W-:-:S05]  /*8ee0*/  IMAD.WIDE R42, R3, 0x2, R58 ;  /* 0x00000002032a7825 */ /* 0x008fca00078e023a */
[----:B------:R4:W3:Y:S02]  /*8ef0*/  LDG.E.U16 R53, desc[UR4][R42.64] ;  /* 0x000000042a357981 */ /* 0x0008e4000c1e1500 */
[C---:B----4-:R-:W-:Y:S02]  /*8f00*/  IMAD.WIDE R42, R3.reuse, 0x2, R56 ;  /* 0x00000002032a7825 */ /* 0x050fe400078e0238 */
[----:B------:R0:W4:Y:S04]  /*8f10*/  LDG.E.U16 R56, desc[UR4][R46.64] ;  /* 0x000000042e387981 */ /* 0x000128000c1e1500 */
[----:B------:R1:W2:Y:S04]  /*8f20*/  LDG.E.U16 R54, desc[UR4][R42.64] ;  /* 0x000000042a367981 */ /* 0x0002a8000c1e1500 */
[----:B------:R-:W2:Y:S01]  /*8f30*/  LDG.E.U16 R57, desc[UR4][R48.64] ;  /* 0x0000000430397981 */ /* 0x000ea2000c1e1500 */
[----:B0-----:R-:W-:-:S03]  /*8f40*/  IMAD.WIDE R46, R3, 0x2, R74 ;  /* 0x00000002032e7825 */ /* 0x001fc600078e024a */
[----:B------:R-:W2:Y:S01]  /*8f50*/  LDL.64 R74, [R1+0xd8] ;  /* 0x0000d800014a7983 */ /* 0x000ea20000100a00 */
[----:B-1----:R-:W-:-:S03]  /*8f60*/  IMAD.WIDE R42, R3, 0x2, R78 ;  /* 0x00000002032a7825 */ /* 0x002fc600078e024e */
[----:B------:R-:W3:Y:S04]  /*8f70*/  LDL.64 R78, [R1+0x170] ;  /* 0x00017000014e7983 */ /* 0x000ee80000100a00 */
[----:B------:R0:W4:Y:S01]  /*8f80*/  LDG.E.U16 R59, desc[UR4][R42.64] ;  /* 0x000000042a3b7981 */ /* 0x000122000c1e1500 */
[----:B-----5:R-:W-:-:S05]  /*8f90*/  IMAD.WIDE R50, R3, 0x2, R50 ;  /* 0x0000000203327825 */ /* 0x020fca00078e0232 */
[----:B------:R1:W5:Y:S01]  /*8fa0*/  LDG.E.U16 R58, desc[UR4][R50.64] ;  /* 0x00000004323a7981 */ /* 0x000362000c1e1500 */
[----:B0-----:R-:W-:-:S04]  /*8fb0*/  IMAD.WIDE R42, R3, 0x2, R92 ;  /* 0x00000002032a7825 */ /* 0x001fc800078e025c */
[C---:B-1----:R-:W-:Y:S02]  /*8fc0*/  IMAD.WIDE R50, R3.reuse, 0x2, R60 ;  /* 0x0000000203327825 */ /* 0x042fe400078e023c */
[----:B------:R0:W4:Y:S04]  /*8fd0*/  LDG.E.U16 R60, desc[UR4][R44.64] ;  /* 0x000000042c3c7981 */ /* 0x000128000c1e1500 */
[----:B------:R1:W4:Y:S01]  /*8fe0*/  LDG.E.U16 R61, desc[UR4][R46.64] ;  /* 0x000000042e3d7981 */ /* 0x000322000c1e1500 */
[----:B------:R-:W-:-:S03]  /*8ff0*/  IMAD.WIDE R48, R3, 0x2, R62 ;  /* 0x0000000203307825 */ /* 0x000fc600078e023e */
[----:B------:R1:W4:Y:S01]  /*9000*/  LDG.E.U16 R63, desc[UR4][R50.64] ;  /* 0x00000004323f7981 */ /* 0x000322000c1e1500 */
[----:B0-----:R-:W-:-:S03]  /*9010*/  IMAD.WIDE R44, R3, 0x2, R90 ;  /* 0x00000002032c7825 */ /* 0x001fc600078e025a */
[----:B------:R0:W4:Y:S01]  /*9020*/  LDG.E.U16 R62, desc[UR4][R48.64] ;  /* 0x00000004303e7981 */ /* 0x000122000c1e1500 */
[----:B-1----:R-:W-:-:S04]  /*9030*/  IMAD.WIDE R46, R3, 0x2, R68 ;  /* 0x00000002032e7825 */ /* 0x002fc800078e0244 */
[C---:B------:R-:W-:Y:S02]  /*9040*/  IMAD.WIDE R50, R3.reuse, 0x2, R64 ;  /* 0x0000000203327825 */ /* 0x040fe400078e0240 */
[----:B------:R1:W4:Y:S02]  /*9050*/  LDG.E.U16 R64, desc[UR4][R42.64] ;  /* 0x000000042a407981 */ /* 0x000324000c1e1500 */
[C---:B0-----:R-:W-:Y:S02]  /*9060*/  IMAD.WIDE R48, R3.reuse, 0x2, R66 ;  /* 0x0000000203307825 */ /* 0x041fe400078e0242 */
[----:B------:R0:W4:Y:S04]  /*9070*/  LDG.E.U16 R65, desc[UR4][R44.64] ;  /* 0x000000042c417981 */ /* 0x000128000c1e1500 */
[----:B------:R0:W4:Y:S01]  /*9080*/  LDG.E.U16 R66, desc[UR4][R46.64] ;  /* 0x000000042e427981 */ /* 0x000122000c1e1500 */
[----:B-1----:R-:W-:-:S03]  /*9090*/  IMAD.WIDE R42, R3, 0x2, R88 ;  /* 0x00000002032a7825 */ /* 0x002fc600078e0258 */
[----:B------:R1:W4:Y:S01]  /*90a0*/  LDG.E.U16 R67, desc[UR4][R48.64] ;  /* 0x0000000430437981 */ /* 0x000322000c1e1500 */
[----:B0-----:R-:W-:-:S03]  /*90b0*/  IMAD.WIDE R44, R3, 0x2, R86 ;  /* 0x00000002032c7825 */ /* 0x001fc600078e0256 */
[----:B------:R0:W4:Y:S01]  /*90c0*/  LDG.E.U16 R68, desc[UR4][R50.64] ;  /* 0x0000000432447981 */ /* 0x000122000c1e1500 */
[----:B------:R-:W-:-:S03]  /*90d0*/  IMAD.WIDE R46, R3, 0x2, R84 ;  /* 0x00000002032e7825 */ /* 0x000fc600078e0254 */
[----:B------:R0:W4:Y:S01]  /*90e0*/  LDG.E.U16 R69, desc[UR4][R42.64] ;  /* 0x000000042a457981 */ /* 0x000122000c1e1500 */
[----:B-1----:R-:W-:-:S04]  /*90f0*/  IMAD.WIDE R48, R3, 0x2, R72 ;  /* 0x0000000203307825 */ /* 0x002fc800078e0248 */
[C---:B0-----:R-:W-:Y:S01]  /*9100*/  IMAD.WIDE R50, R3.reuse, 0x2, R70 ;  /* 0x0000000203327825 */ /* 0x041fe200078e0246 */
[----:B------:R0:W4:Y:S03]  /*9110*/  LDG.E.U16 R72, desc[UR4][R48.64] ;  /* 0x0000000430487981 */ /* 0x000126000c1e1500 */
[C---:B------:R-:W-:Y:S01]  /*9120*/  IMAD.WIDE R42, R3.reuse, 0x2, R82 ;  /* 0x00000002032a7825 */ /* 0x040fe200078e0252 */
[----:B------:R1:W4:Y:S04]  /*9130*/  LDG.E.U16 R70, desc[UR4][R44.64] ;  /* 0x000000042c467981 */ /* 0x000328000c1e1500 */
[----:B------:R-:W4:Y:S01]  /*9140*/  LDG.E.U16 R71, desc[UR4][R46.64] ;  /* 0x000000042e477981 */ /* 0x000f22000c1e1500 */
[----:B0-----:R-:W-:-:S03]  /*9150*/  IMAD.WIDE R48, R3, 0x2, R76 ;  /* 0x0000000203307825 */ /* 0x001fc600078e024c */
[----:B------:R2:W4:Y:S01]  /*9160*/  LDG.E.U16 R73, desc[UR4][R50.64] ;  /* 0x0000000432497981 */ /* 0x000522000c1e1500 */
[----:B-1----:R-:W-:-:S03]  /*9170*/  IMAD.WIDE R44, R3, 0x2, R80 ;  /* 0x00000002032c7825 */ /* 0x002fc600078e0250 */
[----:B------:R0:W4:Y:S04]  /*9180*/  LDG.E.U16 R42, desc[UR4][R42.64] ;  /* 0x000000042a2a7981 */ /* 0x000128000c1e1500 */
[----:B------:R-:W4:Y:S04]  /*9190*/  LDG.E.U16 R44, desc[UR4][R44.64] ;  /* 0x000000042c2c7981 */ /* 0x000f28000c1e1500 */
[----:B------:R-:W4:Y:S01]  /*91a0*/  LDG.E.U16 R48, desc[UR4][R48.64] ;  /* 0x0000000430307981 */ /* 0x000f22000c1e1500 */
[----:B--2---:R-:W-:-:S04]  /*91b0*/  IMAD.WIDE R50, R3, 0x2, R74 ;  /* 0x0000000203327825 */ /* 0x004fc800078e024a */
[----:B---3--:R-:W-:Y:S02]  /*91c0*/  IMAD.WIDE R46, R3, 0x2, R78 ;  /* 0x00000002032e7825 */ /* 0x008fe400078e024e */
[----:B------:R-:W2:Y:S04]  /*91d0*/  LDG.E.U16 R50, desc[UR4][R50.64] ;  /* 0x0000000432327981 */ /* 0x000ea8000c1e1500 */
[----:B------:R-:W3:Y:S01]  /*91e0*/  LDG.E.U16 R46, desc[UR4][R46.64] ;  /* 0x000000042e2e7981 */ /* 0x000ee2000c1e1500 */
[----:B------:R-:W1:Y:S01]  /*91f0*/  S2R R74, SR_TID.X ;  /* 0x00000000004a7919 */ /* 0x000e620000002100 */
[----:B------:R-:W-:Y:S02]  /*9200*/  UMOV UR60, 0x1 ;  /* 0x00000001003c7882 */ /* 0x000fe40000000000 */
[----:B------:R-:W-:-:S04]  /*9210*/  @!UP0 UIADD3 UR60, UPT, UPT, -UR60, 0x100000, URZ ;  /* 0x001000003c3c8890 */ /* 0x000fc8000fffe1ff */
[----:B------:R-:W-:Y:S02]  /*9220*/  @!UP0 USHF.L.U32 UR61, UR60, 0xb, URZ ;  /* 0x0000000b3c3d8899 */ /* 0x000fe400080006ff */
[----:B------:R-:W-:Y:S01]  /*9230*/  @!UP0 USHF.L.U32 UR60, UR60, 0x1, URZ ;  /* 0x000000013c3c8899 */ /* 0x000fe200080006ff */
[C---:B-1----:R-:W-:Y:S02]  /*9240*/  LOP3.LUT R89, R74.reuse, 0x3f, RZ, 0xc0, !PT ;  /* 0x0000003f4a597812 */ /* 0x042fe400078ec0ff */
[----:B0-----:R-:W-:-:S03]  /*9250*/  LOP3.LUT R43, R74, 0x40, RZ, 0xc0, !PT ;  /* 0x000000404a2b7812 */ /* 0x001fc600078ec0ff */
[----:B------:R-:W-:-:S05]  /*9260*/  IMAD.SHL.U32 R89, R89, 0x2, RZ ;  /* 0x0000000259597824 */ /* 0x000fca00078e00ff */
[----:B------:R-:W-:-:S05]  /*9270*/  LEA R43, R43, R89, 0x6 ;  /* 0x000000592b2b7211 */ /* 0x000fca00078e30ff */
[----:B------:R0:W-:Y:S04]  /*9280*/  STS.U16 [R43+UR66+0xe000], R4 ;  /* 0x00e000042b007988 */ /* 0x0001e80008000442 */
[----:B------:R1:W-:Y:S01]  /*9290*/  STS.U16 [R43+UR66+0xc400], R5 ;  /* 0x00c400052b007988 */ /* 0x0003e20008000442 */
[----:B0-----:R-:W-:-:S03]  /*92a0*/  LOP3.LUT R4, R43, 0x10, RZ, 0x3c, !PT ;  /* 0x000000102b047812 */ /* 0x001fc600078e3cff */
[----:B------:R-:W-:Y:S01]  /*92b0*/  STS.U16 [R43+UR66+0xc000], R18 ;  /* 0x00c000122b007988 */ /* 0x000fe20008000442 */
[----:B-1----:R-:W-:-:S03]  /*92c0*/  LOP3.LUT R5, R43, 0x20, RZ, 0x3c, !PT ;  /* 0x000000202b057812 */ /* 0x002fc600078e3cff */
        /* <DEDUP_REMOVED lines=13> */
[----:B------:R-:W-:Y:S04]  /*93a0*/  STS.U16 [R5+UR66+0xc100], R22 ;  /* 0x00c1001605007988 */ /* 0x000fe80008000442 */
[----:B------:R-:W-:Y:S01]  /*93b0*/  STS.U16 [R5+UR66+0xe100], R6 ;  /* 0x00e1000605007988 */ /* 0x000fe20008000442 */
[----:B0-----:R-:W-:-:S03]  /*93c0*/  LOP3.LUT R4, R43, 0x30, RZ, 0x3c, !PT ;  /* 0x000000302b047812 */ /* 0x001fc600078e3cff */
[----:B------:R-:W-:Y:S04]  /*93d0*/  STS.U16 [R5+UR66+0xc500], R23 ;  /* 0x00c5001705007988 */ /* 0x000fe80008000442 */
[----:B------:R-:W-:Y:S04]  /*93e0*/  STS.U16 [R5+UR66+0xe500], R26 ;  /* 0x00e5001a05007988 */ /* 0x000fe80008000442 */
[----:B------:R-:W-:Y:S04]  /*93f0*/  STS.U16 [R5+UR66+0xc900], R37 ;  /* 0x00c9002505007988 */ /* 0x000fe80008000442 */
[----:B------:R-:W-:Y:S04]  /*9400*/  STS.U16 [R5+UR66+0xe900], R27 ;  /* 0x00e9001b05007988 */ /* 0x000fe80008000442 */
[----:B------:R-:W-:Y:S04]  /*9410*/  STS.U16 [R5+UR66+0xcd00], R15 ;  /* 0x00cd000f05007988 */ /* 0x000fe80008000442 */
[----:B------:R0:W-:Y:S04]  /*9420*/  STS.U16 [R5+UR66+0xed00], R28 ;  /* 0x00ed001c05007988 */ /* 0x0001e80008000442 */
[----:B------:R-:W-:Y:S01]  /*9430*/  STS.U16 [R4+UR66+0xc180], R55 ;  /* 0x00c1803704007988 */ /* 0x000fe20008000442 */
[----:B0-----:R-:W-:-:S03]  /*9440*/  LOP3.LUT R5, R43, 0x40, RZ, 0x3c, !PT ;  /* 0x000000402b057812 */ /* 0x001fc600078e3cff */
[----:B----4-:R-:W-:Y:S04]  /*9450*/  STS.U16 [R4+UR66+0xe180], R56 ;  /* 0x00e1803804007988 */ /* 0x010fe80008000442 */
        /* <DEDUP_REMOVED lines=14> */
[----:B------:R0:W-:Y:S01]  /*9540*/  STS.U16 [R5+UR66+0xee00], R52 ;  /* 0x00ee003405007988 */ /* 0x0001e20008000442 */
[----:B------:R-:W-:-:S03]  /*9550*/  VOTEU.ALL UP2, P1 ;  /* 0x0000000000ff7886 */ /* 0x000fc60000840000 */
[----:B------:R1:W-:Y:S01]  /*9560*/  STS.U16 [R4+UR66+0xc280], R53 ;  /* 0x00c2803504007988 */ /* 0x0003e20008000442 */
[C---:B0-----:R-:W-:Y:S02]  /*9570*/  LOP3.LUT R5, R43.reuse, 0x60, RZ, 0x3c, !PT ;  /* 0x000000602b057812 */ /* 0x041fe400078e3cff */
[----:B------:R-:W-:Y:S01]  /*9580*/  LOP3.LUT R43, R43, 0x70, RZ, 0x3c, !PT ;  /* 0x000000702b2b7812 */ /* 0x000fe200078e3cff */
[----:B------:R1:W-:Y:S04]  /*9590*/  STS.U16 [R4+UR66+0xe280], R54 ;  /* 0x00e2803604007988 */ /* 0x0003e80008000442 */
[----:B------:R1:W-:Y:S04]  /*95a0*/  STS.U16 [R4+UR66+0xc680], R57 ;  /* 0x00c6803904007988 */ /* 0x0003e80008000442 */
[----:B-----5:R1:W-:Y:S04]  /*95b0*/  STS.U16 [R4+UR66+0xe680], R58 ;  /* 0x00e6803a04007988 */ /* 0x0203e80008000442 */
[----:B------:R1:W-:Y:S04]  /*95c0*/  STS.U16 [R4+UR66+0xca80], R59 ;  /* 0x00ca803b04007988 */ /* 0x0003e80008000442 */
        /* <DEDUP_REMOVED lines=16> */
[----:B---3--:R1:W-:Y:S04]  /*96d0*/  STS.U16 [R43+UR66+0xeb80], R46 ;  /* 0x00eb802e2b007988 */ /* 0x0083e80008000442 */
[----:B------:R1:W-:Y:S04]  /*96e0*/  STS.U16 [R43+UR66+0xcf80], R48 ;  /* 0x00cf80302b007988 */ /* 0x0003e80008000442 */
[----:B--2---:R1:W-:Y:S01]  /*96f0*/  STS.U16 [R43+UR66+0xef80], R50 ;  /* 0x00ef80322b007988 */ /* 0x0043e20008000442 */
[----:B------:R0:W-:Y:S06]  /*9700*/  MEMBAR.ALL.CTA ;  /* 0x0000000000007992 */ /* 0x0001ec0000008000 */
[----:B0-----:R-:W-:Y:S04]  /*9710*/  FENCE.VIEW.ASYNC.S ;  /* 0x00000000000073c6 */ /* 0x001fe80000000000 */
[----:B------:R-:W0:Y:S02]  /*9720*/  FENCE.VIEW.ASYNC.S ;  /* 0x00000000000073c6 */ /* 0x000e240000000000 */
[----:B0-----:R1:W0:Y:S02]  /*9730*/  @!UP2 SYNCS.EXCH.64 URZ, [UR66+0x14010], UR60 ;  /* 0x0140103c42ffa5b2 */ /* 0x0012240008000100 */
[----:B0-----:R-:W-:Y:S06]  /*9740*/  BAR.SYNC.DEFER_BLOCKING 0x0 ;  /* 0x0000000000007b1d */ /* 0x001fec0000010000 */
[----:B-1----:R-:W-:Y:S05]  /*9750*/  BRA.U UP1, `(.L_x_13) ;  /* 0x0000000101d07547 */ /* 0x002fea000b800000 */
[----:B------:R-:W-:Y:S02]  /*9760*/  R2UR UR60, R147 ;  /* 0x00000000933c72ca */ /* 0x000fe400000e0000 */
[----:B------:R-:W-:Y:S02]  /*9770*/  ELECT P2, URZ, PT ;  /* 0x0000000000ff782f */ /* 0x000fe40003840000 */
[----:B------:R-:W-:Y:S01]  /*9780*/  MOV R45, UR66 ;  /* 0x00000042002d7c02 */ /* 0x000fe20008000f00 */
[----:B------:R-:W-:Y:S01]  /*9790*/  UMOV UR62, 0x0 ;  /* 0x00000000003e7882 */ /* 0x000fe20000000000 */
[----:B------:R-:W-:Y:S01]  /*97a0*/  UMOV UR63, 0x4088490 ;  /* 0x04088490003f7882 */ /* 0x000fe20000000000 */
[----:B------:R-:W-:Y:S01]  /*97b0*/  UMOV UR65, 0x40004040 ;  /* 0x4000404000417882 */ /* 0x000fe20000000000 */
[----:B------:R-:W-:Y:S01]  /*97c0*/  UMOV UR74, 0x0 ;  /* 0x00000000004a7882 */ /* 0x000fe20000000000 */
[----:B------:R-:W-:Y:S01]  /*97d0*/  UMOV UR75, 0x4088490 ;  /* 0x04088490004b7882 */ /* 0x000fe20000000000 */
[----:B------:R-:W-:Y:S01]  /*97e0*/  UMOV UR76, 0x0 ;  /* 0x00000000004c7882 */ /* 0x000fe20000000000 */
[----:B------:R-:W-:-:S02]  /*97f0*/  UMOV UR77, 0x4088490 ;  /* 0x04088490004d7882 */ /* 0x000fc40000000000 */
[----:B------:R-:W-:Y:S02]  /*9800*/  IMAD.U32 R4, RZ, RZ, UR60 ;  /* 0x0000003cff047e24 */ /* 0x000fe4000f8e00ff */
[----:B------:R-:W-:-:S03]  /*9810*/  @P2 IMAD.MOV.U32 R5, RZ, RZ, 0x40004040 ;  /* 0x40004040ff052424 */ /* 0x000fc600078e00ff */
[----:B------:R-:W-:Y:S01]  /*9820*/  @P2 R2UR UR60, R4 ;  /* 0x00000000043c22ca */ /* 0x000fe200000e0000 */
[----:B------:R-:W-:Y:S01]  /*9830*/  VIADD R4, R45, 0x14010 ;  /* 0x000140102d047836 */ /* 0x000fe20000000000 */
[----:B------:R-:W-:Y:S01]  /*9840*/  @P2 R2UR UR61, R5 ;  /* 0x00000000053d22ca */ /* 0x000fe200000e0000 */
[----:B------:R-:W-:-:S05]  /*9850*/  IMAD.MOV.U32 R5, RZ, RZ, RZ ;  /* 0x000000ffff057224 */ /* 0x000fca00078e00ff */
[----:B------:R-:W-:-:S07]  /*9860*/  @P2 MOV R4, R4 ;  /* 0x0000000400042202 */ /* 0x000fce0000000f00 */
[----:B------:R0:W-:Y:S01]  /*9870*/  UTCHMMA gdesc[UR60], gdesc[UR64], tmem[UR70], tmem[UR62], idesc[UR63], !UPT ;  /* 0x00ff3e403c0075ea */ /* 0x0001e2000f800046 */
[----:B------:R1:W-:Y:S01]  /*9880*/  UTCHMMA gdesc[UR32], gdesc[UR36], tmem[UR70], tmem[UR74], idesc[UR75], UPT ;  /* 0x00ff4a24200075ea */ /* 0x0003e2000b800046 */
[----:B0-----:R-:W-:Y:S02]  /*9890*/  R2UR UR60, R152 ;  /* 0x00000000983c72ca */ /* 0x001fe400000e0000 */
[----:B------:R-:W-:Y:S02]  /*98a0*/  R2UR UR61, R153 ;  /* 0x00000000993d72ca */ /* 0x000fe400000e0000 */
[----:B------:R-:W-:Y:S02]  /*98b0*/  R2UR UR62, R150 ;  /* 0x00000000963e72ca */ /* 0x000fe400000e0000 */
[----:B------:R-:W-:Y:S02]  /*98c0*/  R2UR UR63, R151 ;  /* 0x00000000973f72ca */ /* 0x000fe400000e0000 */
[----:B-1----:R-:W-:-:S02]  /*98d0*/  R2UR UR74, R142 ;  /* 0x000000008e4a72ca */ /* 0x002fc400000e0000 */
[----:B------:R-:W-:Y:S02]  /*98e0*/  R2UR UR75, R143 ;  /* 0x000000008f4b72ca */ /* 0x000fe400000e0000 */
[----:B------:R-:W-:-:S03]  /*98f0*/  @P2 R2UR UR65, R4 ;  /* 0x00000000044122ca */ /* 0x000fc600000e0000 */
[----:B------:R0:W-:Y:S02]  /*9900*/  UTCHMMA gdesc[UR6], gdesc[UR60], tmem[UR70], tmem[UR76], idesc[UR77], UPT ;  /* 0x00ff4c3c060075ea */ /* 0x0001e4000b800046 */
[----:B0-----:R-:W-:Y:S01]  /*9910*/  R2UR UR76, R148 ;  /* 0x00000000944c72ca */ /* 0x001fe200000e0000 */
[----:B------:R-:W-:Y:S01]  /*9920*/  UMOV UR60, 0x0 ;  /* 0x00000000003c7882 */ /* 0x000fe20000000000 */
[----:B------:R-:W-:Y:S01]  /*9930*/  R2UR UR77, R149 ;  /* 0x00000000954d72ca */ /* 0x000fe200000e0000 */
[----:B------:R-:W-:Y:S02]  /*9940*/  UMOV UR61, 0x4088490 ;  /* 0x04088490003d7882 */ /* 0x000fe40000000000 */
[----:B------:R0:W-:Y:S02]  /*9950*/  UTCHMMA gdesc[UR8], gdesc[UR62], tmem[UR70], tmem[UR60], idesc[UR61], UPT ;  /* 0x00ff3c3e080075ea */ /* 0x0001e4000b800046 */
[----:B0-----:R-:W-:Y:S01]  /*9960*/  UMOV UR62, 0x0 ;  /* 0x00000000003e7882 */ /* 0x001fe20000000000 */
[----:B------:R-:W-:-:S02]  /*9970*/  UMOV UR63, 0x4088490 ;  /* 0x04088490003f7882 */ /* 0x000fc40000000000 */
[----:B------:R0:W-:Y:S02]  /*9980*/  UTCHMMA gdesc[UR10], gdesc[UR74], tmem[UR70], tmem[UR62], idesc[UR63], UPT ;  /* 0x00ff3e4a0a0075ea */ /* 0x0001e4000b800046 */
[----:B0-----:R-:W-:Y:S01]  /*9990*/  UMOV UR74, 0x0 ;  /* 0x00000000004a7882 */ /* 0x001fe20000000000 */
[----:B------:R-:W-:Y:S02]  /*99a0*/  UMOV UR75, 0x4088490 ;  /* 0x04088490004b7882 */ /* 0x000fe40000000000 */
[----:B------:R0:W-:Y:S01]  /*99b0*/  UTCHMMA gdesc[UR12], gdesc[UR76], tmem[UR70], tmem[UR74], idesc[UR75], UPT ;  /* 0x00ff4a4c0c0075ea */ /* 0x0001e2000b800046 */
[----:B------:R1:W-:Y:S01]  /*99c0*/  UTCHMMA gdesc[UR14], gdesc[UR38], tmem[UR70], tmem[UR60], idesc[UR61], UPT ;  /* 0x00ff3c260e0075ea */ /* 0x0003e2000b800046 */
[----:B------:R1:W-:Y:S01]  /*99d0*/  UTCHMMA gdesc[UR16], gdesc[UR40], tmem[UR70], tmem[UR62], idesc[UR63], UPT ;  /* 0x00ff3e28100075ea */ /* 0x0003e2000b800046 */
[----:B0-----:R-:W-:Y:S01]  /*99e0*/  UMOV UR76, 0x0 ;  /* 0x00000000004c7882 */ /* 0x001fe20000000000 */
[----:B------:R-:W-:Y:S02]  /*99f0*/  UMOV UR77, 0x4088490 ;  /* 0x04088490004d7882 */ /* 0x000fe40000000000 */
[----:B------:R1:W-:Y:S01]  /*9a00*/  UTCHMMA gdesc[UR18], gdesc[UR42], tmem[UR70], tmem[UR76], idesc[UR77], UPT ;  /* 0x00ff4c2a120075ea */ /* 0x0003e2000b800046 */
[----:B------:R1:W-:Y:S01]  /*9a10*/  UTCHMMA gdesc[UR20], gdesc[UR44], tmem[UR70], tmem[UR60], idesc[UR61], UPT ;  /* 0x00ff3c2c140075ea */ /* 0x0003e2000b800046 */
[----:B------:R1:W-:Y:S01]  /*9a20*/  UTCHMMA gdesc[UR22], gdesc[UR46], tmem[UR70], tmem[UR62], idesc[UR63], UPT ;  /* 0x00ff3e2e160075ea */ /* 0x0003e2000b800046 */
[----:B------:R1:W-:Y:S01]  /*9a30*/  UTCHMMA gdesc[UR24], gdesc[UR48], tmem[UR70], tmem[UR74], idesc[UR75], UPT ;  /* 0x00ff4a30180075ea */ /* 0x0003e2000b800046 */
[----:B------:R1:W-:Y:S01]  /*9a40*/  UTCHMMA gdesc[UR26], gdesc[UR50], tmem[UR70], tmem[UR60], idesc[UR61], UPT ;  /* 0x00ff3c321a0075ea */ /* 0x0003e2000b800046 */
[----:B------:R1:W-:Y:S01]  /*9a50*/  UTCHMMA gdesc[UR28], gdesc[UR52], tmem[UR70], tmem[UR62], idesc[UR63], UPT ;  /* 0x00ff3e341c0075ea */ /* 0x0003e2000b800046 */
[----:B------:R1:W-:Y:S01]  /*9a60*/  UTCHMMA gdesc[UR30], gdesc[UR54], tmem[UR70], tmem[UR76], idesc[UR77], UPT ;  /* 0x00ff4c361e0075ea */ /* 0x0003e2000b800046 */
[----:B------:R1:W-:Y:S01]  /*9a70*/  UTCHMMA gdesc[UR34], gdesc[UR58], tmem[UR70], tmem[UR60], idesc[UR61], UPT ;  /* 0x00ff3c3a220075ea */ /* 0x0003e2000b800046 */
[----:B------:R1:W-:Y:S01]  /*9a80*/  UTCBAR [UR65], URZ ;  /* 0x000000ff410073e9 */ /* 0x0003e200080000ff */
[----:B------:R-:W-:Y:S01]  /*9a90*/  NOP ;  /* 0x0000000000007918 */ /* 0x000fe20000000000 */
.L_x_13:
[----:B------:R-:W0:Y:S02]  /*9aa0*/  SYNCS.PHASECHK.TRANS64.TRYWAIT P2, [UR66+0x14010], RZ ;  /* 0x014010ffff0075a7 */ /* 0x000e240008041142 */
[----:B0-----:R-:W-:Y:S05]  /*9ab0*/  @!P2 BRA `(.L_x_14) ;  /* 0x0000006800dca947 */ /* 0x001fea0003800000 */
.L_x_23:
[----:B------:R-:W2:Y:S01]  /*9ac0*/  LDL.64 R28, [R1+0x70] ;  /* 0x00007000011c7983 */ /* 0x000ea20000100a00 */
[----:B-1----:R-:W0:Y:S03]  /*9ad0*/  LDCU UR60, c[0x0][0x3a8] ;  /* 0x00007500ff3c77ac */ /* 0x002e260008000800 */
[----:B------:R-:W3:Y:S01]  /*9ae0*/  LDL.64 R26, [R1+0x68] ;  /* 0x00006800011a7983 */ /* 0x000ee20000100a00 */
[----:B------:R-:W-:Y:S01]  /*9af0*/  SHF.L.U32 R20, R20, 0x1f, RZ ;  /* 0x0000001f14147819 */ /* 0x000fe200000006ff */
[----:B------:R-:W-:Y:S06]  /*9b00*/  BAR.SYNC.DEFER_BLOCKING 0x0 ;  /* 0x0000000000007b1d */ /* 0x000fec0000010000 */
[----:B------:R-:W-:Y:S01]  /*9b10*/  LDTM.16dp32bit_t0_t15.x16 R4, tmem[UR68+0x100000] ;  /* 0x10000044000479ee */ /* 0x000fe20008a00000 */
[----:B------:R-:W0:Y:S01]  /*9b20*/  LDTM.16dp32bit_t16_t31.x16 R4, tmem[UR68+0x100010] ;  /* 0x10001044000479ee */ /* 0x000e220008a20000 */
[----:B------:R-:W1:Y:S01]  /*9b30*/  @!P1 SYNCS.CCTL.IV [UR66+0x14010] ;  /* 0x01401000ff0099b1 */ /* 0x000e620008000042 */
[----:B------:R-:W-:Y:S01]  /*9b40*/  NOP ;  /* 0x0000000000007918 */ /* 0x000fe20000000000 */
[----:B0-----:R-:W-:Y:S01]  /*9b50*/  FMUL R23, R4, UR60 ;  /* 0x0000003c04177c20 */ /* 0x001fe20008400000 */
[----:B------:R-:W-:Y:S01]  /*9b60*/  FMUL R24, R5, UR60 ;  /* 0x0000003c05187c20 */ /* 0x000fe20008400000 */
[----:B------:R-:W-:Y:S01]  /*9b70*/  FMUL R25, R6, UR60 ;  /* 0x0000003c06197c20 */ /* 0x000fe20008400000 */
[----:B------:R-:W-:Y:S01]  /*9b80*/  FMUL R22, R7, UR60 ;  /* 0x0000003c07167c20 */ /* 0x000fe20008400000 */
[----:B------:R-:W-:Y:S01]  /*9b90*/  FMUL R21, R8, UR60 ;  /* 0x0000003c08157c20 */ /* 0x000fe20008400000 */
[----:B-1----:R-:W0:Y:S02]  /*9ba0*/  SYNCS.PHASECHK.TRANS64.TRYWAIT P2, [UR69], R20 ;  /* 0x00000014ff0075a7 */ /* 0x002e240008041145 */
[----:B------:R-:W-:Y:S01]  /*9bb0*/  FMNMX3 R25, R23, R24, R25, !PT ;  /* 0x0000001817197276 */ /* 0x000fe20007800019 */
[----:B------:R-:W-:Y:S01]  /*9bc0*/  FMUL R24, R9, UR60 ;  /* 0x0000003c09187c20 */ /* 0x000fe20008400000 */
[----:B------:R-:W-:-:S02]  /*9bd0*/  FMUL R23, R10, UR60 ;  /* 0x0000003c0a177c20 */ /* 0x000fc40008400000 */
[----:B------:R-:W-:Y:S01]  /*9be0*/  FMNMX3 R25, R25, R22, R21, !PT ;  /* 0x0000001619197276 */ /* 0x000fe20007800015 */
[----:B------:R-:W-:Y:S01]  /*9bf0*/  FMUL R22, R11, UR60 ;  /* 0x0000003c0b167c20 */ /* 0x000fe20008400000 */
[----:B------:R-:W-:Y:S02]  /*9c00*/  FMUL R21, R12, UR60 ;  /* 0x0000003c0c157c20 */ /* 0x000fe40008400000 */
[----:B------:R-:W-:Y:S01]  /*9c10*/  FMNMX3 R25, R25, R24, R23, !PT ;  /* 0x0000001819197276 */ /* 0x000fe20007800017 */
[----:B------:R-:W-:Y:S01]  /*9c20*/  FMUL R24, R13, UR60 ;  /* 0x0000003c0d187c20 */ /* 0x000fe20008400000 */
[----:B------:R-:W-:Y:S02]  /*9c30*/  FMUL R23, R14, UR60 ;  /* 0x0000003c0e177c20 */ /* 0x000fe40008400000 */
[----:B------:R-:W-:Y:S01]  /*9c40*/  FMNMX3 R25, R25, R22, R21, !PT ;  /* 0x0000001619197276 */ /* 0x000fe20007800015 */
[----:B------:R-:W-:Y:S01]  /*9c50*/  FMUL R22, R15, UR60 ;  /* 0x0000003c0f167c20 */ /* 0x000fe20008400000 */
[----:B------:R-:W-:-:S02]  /*9c60*/  FMUL R21, R16, UR60 ;  /* 0x0000003c10157c20 */ /* 0x000fc40008400000 */
[----:B------:R-:W-:Y:S01]  /*9c70*/  FMNMX3 R23, R25, R24, R23, !PT ;  /* 0x0000001819177276 */ /* 0x000fe20007800017 */
[----:B------:R-:W-:Y:S01]  /*9c80*/  FMUL R24, R17, UR60 ;  /* 0x0000003c11187c20 */ /* 0x000fe20008400000 */
[----:B------:R-:W-:Y:S02]  /*9c90*/  FMUL R25, R18, UR60 ;  /* 0x0000003c12197c20 */ /* 0x000fe40008400000 */
[----:B------:R-:W-:Y:S01]  /*9ca0*/  FMNMX3 R21, R23, R22, R21, !PT ;  /* 0x0000001617157276 */ /* 0x000fe20007800015 */
[----:B------:R-:W-:-:S03]  /*9cb0*/  FMUL R22, R19, UR60 ;  /* 0x0000003c13167c20 */ /* 0x000fc60008400000 */
[----:B------:R-:W-:-:S04]  /*9cc0*/  FMNMX3 R21, R21, R24, R25, !PT ;  /* 0x0000001815157276 */ /* 0x000fc80007800019 */
[----:B------:R-:W-:-:S05]  /*9cd0*/  FMNMX R21, R22, R21, !PT ;  /* 0x0000001516157209 */ /* 0x000fca0007800000 */
[----:B------:R-:W1:Y:S02]  /*9ce0*/  SHFL.BFLY PT, R133, R21, 0x10, 0x1f ;  /* 0x0e001f0015857f89 */ /* 0x000e6400000e0000 */
[----:B-1----:R-:W-:-:S05]  /*9cf0*/  FMNMX3 R133, R21, R133, R0, !PT ;  /* 0x0000008515857276 */ /* 0x002fca0007800000 */
[--C-:B------:R-:W-:Y:S01]  /*9d00*/  FFMA R4, R4, UR60, -R133.reuse ;  /* 0x0000003c04047c23 */ /* 0x100fe20008000885 */
[--C-:B------:R-:W-:Y:S01]  /*9d10*/  FFMA R5, R5, UR60, -R133.reuse ;  /* 0x0000003c05057c23 */ /* 0x100fe20008000885 */
[--C-:B------:R-:W-:Y:S01]  /*9d20*/  FFMA R6, R6, UR60, -R133.reuse ;  /* 0x0000003c06067c23 */ /* 0x100fe20008000885 */
[--C-:B------:R-:W-:Y:S01]  /*9d30*/  FFMA R7, R7, UR60, -R133.reuse ;  /* 0x0000003c07077c23 */ /* 0x100fe20008000885 */
[----:B------:R-:W-:Y:S01]  /*9d40*/  FMUL R4, R4, 1.4426950216293334961 ;  /* 0x3fb8aa3b04047820 */ /* 0x000fe20000400000 */
[----:B------:R-:W-:Y:S01]  /*9d50*/  FMUL R5, R5, 1.4426950216293334961 ;  /* 0x3fb8aa3b05057820 */ /* 0x000fe20000400000 */
[----:B------:R-:W-:Y:S01]  /*9d60*/  FMUL R6, R6, 1.4426950216293334961 ;  /* 0x3fb8aa3b06067820 */ /* 0x000fe20000400000 */
[----:B------:R-:W-:Y:S01]  /*9d70*/  FMUL R7, R7, 1.4426950216293334961 ;  /* 0x3fb8aa3b07077820 */ /* 0x000fe20000400000 */
[--C-:B------:R-:W-:Y:S01]  /*9d80*/  FFMA R8, R8, UR60, -R133.reuse ;  /* 0x0000003c08087c23 */ /* 0x100fe20008000885 */
[--C-:B------:R-:W-:Y:S01]  /*9d90*/  FFMA R9, R9, UR60, -R133.reuse ;  /* 0x0000003c09097c23 */ /* 0x100fe20008000885 */
[----:B------:R-:W-:Y:S01]  /*9da0*/  MUFU.EX2 R4, R4 ;  /* 0x0000000400047308 */ /* 0x000fe20000000800 */
[--C-:B------:R-:W-:Y:S01]  /*9db0*/  FFMA R21, R10, UR60, -R133.reuse ;  /* 0x0000003c0a157c23 */ /* 0x100fe20008000885 */
[----:B------:R-:W-:Y:S01]  /*9dc0*/  FMUL R8, R8, 1.4426950216293334961 ;  /* 0x3fb8aa3b08087820 */ /* 0x000fe20000400000 */
[----:B------:R-:W-:Y:S01]  /*9dd0*/  FMUL R9, R9, 1.4426950216293334961 ;  /* 0x3fb8aa3b09097820 */ /* 0x000fe20000400000 */
[--C-:B------:R-:W-:Y:S01]  /*9de0*/  FFMA R11, R11, UR60, -R133.reuse ;  /* 0x0000003c0b0b7c23 */ /* 0x100fe20008000885 */
[--C-:B------:R-:W-:Y:S01]  /*9df0*/  FFMA R50, R15, UR60, -R133.reuse ;  /* 0x0000003c0f327c23 */ /* 0x100fe20008000885 */
[--C-:B------:R-:W-:Y:S01]  /*9e00*/  FFMA R13, R13, UR60, -R133.reuse ;  /* 0x0000003c0d0d7c23 */ /* 0x100fe20008000885 */
[--C-:B------:R-:W-:Y:S01]  /*9e10*/  FFMA R16, R16, UR60, -R133.reuse ;  /* 0x0000003c10107c23 */ /* 0x100fe20008000885 */
[----:B------:R-:W1:Y:S01]  /*9e20*/  MUFU.EX2 R5, R5 ;  /* 0x0000000500057308 */ /* 0x000e620000000800 */
[----:B------:R-:W-:Y:S01]  /*9e30*/  FMUL R11, R11, 1.4426950216293334961 ;  /* 0x3fb8aa3b0b0b7820 */ /* 0x000fe20000400000 */
[----:B------:R-:W-:Y:S01]  /*9e40*/  FMUL R13, R13, 1.4426950216293334961 ;  /* 0x3fb8aa3b0d0d7820 */ /* 0x000fe20000400000 */
[----:B------:R-:W-:Y:S01]  /*9e50*/  FMUL R50, R50, 1.4426950216293334961 ;  /* 0x3fb8aa3b32327820 */ /* 0x000fe20000400000 */
[----:B------:R-:W-:Y:S01]  /*9e60*/  FMUL R16, R16, 1.4426950216293334961 ;  /* 0x3fb8aa3b10107820 */ /* 0x000fe20000400000 */
[--C-:B------:R-:W-:Y:S01]  /*9e70*/  FFMA R17, R17, UR60, -R133.reuse ;  /* 0x0000003c11117c23 */ /* 0x100fe20008000885 */
[--C-:B------:R-:W-:Y:S01]  /*9e80*/  FFMA R18, R18, UR60, -R133.reuse ;  /* 0x0000003c12127c23 */ /* 0x100fe20008000885 */
[----:B------:R-:W-:Y:S01]  /*9e90*/  FFMA R19, R19, UR60, -R133 ;  /* 0x0000003c13137c23 */ /* 0x000fe20008000885 */
[----:B------:R-:W4:Y:S01]  /*9ea0*/  MUFU.EX2 R6, R6 ;  /* 0x0000000600067308 */ /* 0x000f220000000800 */
[----:B------:R-:W-:Y:S01]  /*9eb0*/  FMUL R17, R17, 1.4426950216293334961 ;  /* 0x3fb8aa3b11117820 */ /* 0x000fe20000400000 */
[----:B------:R-:W-:Y:S01]  /*9ec0*/  FMUL R18, R18, 1.4426950216293334961 ;  /* 0x3fb8aa3b12127820 */ /* 0x000fe20000400000 */
[----:B------:R-:W-:-:S05]  /*9ed0*/  FMUL R19, R19, 1.4426950216293334961 ;  /* 0x3fb8aa3b13137820 */ /* 0x000fca0000400000 */
[----:B------:R-:W5:Y:S01]  /*9ee0*/  MUFU.EX2 R7, R7 ;  /* 0x0000000700077308 */ /* 0x000f620000000800 */
[----:B-1----:R-:W-:-:S07]  /*9ef0*/  FADD R15, R4, R5 ;  /* 0x00000005040f7221 */ /* 0x002fce0000000000 */
[----:B------:R-:W1:Y:S01]  /*9f00*/  MUFU.EX2 R8, R8 ;  /* 0x0000000800087308 */ /* 0x000e620000000800 */
[----:B----4-:R-:W-:-:S07]  /*9f10*/  FADD R15, R6, R15 ;  /* 0x0000000f060f7221 */ /* 0x010fce0000000000 */
[----:B------:R4:W0:Y:S01]  /*9f20*/  MUFU.EX2 R10, R9 ;  /* 0x00000009000a7308 */ /* 0x0008220000000800 */
[----:B-----5:R-:W-:-:S07]  /*9f30*/  FADD R15, R7, R15 ;  /* 0x0000000f070f7221 */ /* 0x020fce0000000000 */
[----:B------:R-:W-:Y:S01]  /*9f40*/  MUFU.EX2 R50, R50 ;  /* 0x0000003200327308 */ /* 0x000fe20000000800 */
[----:B----4-:R-:W-:Y:S01]  /*9f50*/  FMUL R9, R21, 1.4426950216293334961 ;  /* 0x3fb8aa3b15097820 */ /* 0x010fe20000400000 */
[----:B------:R-:W-:Y:S01]  /*9f60*/  FFMA R21, R12, UR60, -R133 ;  /* 0x0000003c0c157c23 */ /* 0x000fe20008000885 */
[----:B-1----:R-:W-:-:S05]  /*9f70*/  FADD R15, R8, R15 ;  /* 0x0000000f080f7221 */ /* 0x002fca0000000000 */
[----:B------:R-:W1:Y:S01]  /*9f80*/  MUFU.EX2 R9, R9 ;  /* 0x0000000900097308 */ /* 0x000e620000000800 */
[----:B0-----:R-:W-:-:S07]  /*9f90*/  FADD R15, R10, R15 ;  /* 0x0000000f0a0f7221 */ /* 0x001fce0000000000 */
[----:B------:R0:W4:Y:S08]  /*9fa0*/  MUFU.EX2 R12, R11 ;  /* 0x0000000b000c7308 */ /* 0x0001300000000800 */
[----:B------:R-:W-:Y:S01]  /*9fb0*/  MUFU.EX2 R51, R16 ;  /* 0x0000001000337308 */ /* 0x000fe20000000800 */
[----:B0-----:R-:W-:Y:S01]  /*9fc0*/  FMUL R11, R21, 1.4426950216293334961 ;  /* 0x3fb8aa3b150b7820 */ /* 0x001fe20000400000 */
[----:B------:R-:W-:Y:S01]  /*9fd0*/  FFMA R21, R14, UR60, -R133 ;  /* 0x0000003c0e157c23 */ /* 0x000fe20008000885 */
[----:B-1----:R-:W-:-:S05]  /*9fe0*/  FADD R15, R9, R15 ;  /* 0x0000000f090f7221 */ /* 0x002fca0000000000 */
[----:B------:R-:W0:Y:S01]  /*9ff0*/  MUFU.EX2 R11, R11 ;  /* 0x0000000b000b7308 */ /* 0x000e220000000800 */
[----:B----4-:R-:W-:-:S07]  /*a000*/  FADD R15, R12, R15 ;  /* 0x0000000f0c0f7221 */ /* 0x010fce0000000000 */
[----:B------:R1:W4:Y:S08]  /*a010*/  MUFU.EX2 R14, R13 ;  /* 0x0000000d000e7308 */ /* 0x0003300000000800 */
[----:B------:R-:W-:Y:S01]  /*a020*/  MUFU.EX2 R53, R17 ;  /* 0x0000001100357308 */ /* 0x000fe20000000800 */
[----:B-1----:R-:W-:Y:S01]  /*a030*/  FMUL R13, R21, 1.4426950216293334961 ;  /* 0x3fb8aa3b150d7820 */ /* 0x002fe20000400000 */
[----:B0-----:R-:W-:-:S06]  /*a040*/  FADD R15, R11, R15 ;  /* 0x0000000f0b0f7221 */ /* 0x001fcc0000000000 */
[----:B------:R-:W0:Y:S01]  /*a050*/  MUFU.EX2 R13, R13 ;  /* 0x0000000d000d7308 */ /* 0x000e220000000800 */
[----:B----4-:R-:W-:-:S07]  /*a060*/  FADD R15, R14, R15 ;  /* 0x0000000f0e0f7221 */ /* 0x010fce0000000000 */
[----:B------:R-:W1:Y:S08]  /*a070*/  MUFU.EX2 R62, R18 ;  /* 0x00000012003e7308 */ /* 0x000e700000000800 */
[----:B------:R-:W4:Y:S01]  /*a080*/  MUFU.EX2 R63, R19 ;  /* 0x00000013003f7308 */ /* 0x000f220000000800 */
[----:B0-----:R-:W-:-:S04]  /*a090*/  FADD R15, R13, R15 ;  /* 0x0000000f0d0f7221 */ /* 0x001fc80000000000 */
[----:B------:R-:W-:-:S04]  /*a0a0*/  FADD R15, R50, R15 ;  /* 0x0000000f320f7221 */ /* 0x000fc80000000000 */
[----:B------:R-:W-:-:S04]  /*a0b0*/  FADD R15, R51, R15 ;  /* 0x0000000f330f7221 */ /* 0x000fc80000000000 */
[----:B------:R-:W-:-:S04]  /*a0c0*/  FADD R15, R53, R15 ;  /* 0x0000000f350f7221 */ /* 0x000fc80000000000 */
[----:B-1----:R-:W-:-:S04]  /*a0d0*/  FADD R15, R62, R15 ;  /* 0x0000000f3e0f7221 */ /* 0x002fc80000000000 */
[----:B----4-:R-:W-:-:S05]  /*a0e0*/  FADD R145, R63, R15 ;  /* 0x0000000f3f917221 */ /* 0x010fca0000000000 */
[----:B------:R0:W1:Y:S01]  /*a0f0*/  SHFL.BFLY PT, R52, R145, 0x10, 0x1f ;  /* 0x0e001f0091347f89 */ /* 0x00006200000e0000 */
[----:B--2---:R-:W-:-:S04]  /*a100*/  IMAD.WIDE R22, R2, 0x2, R28 ;  /* 0x0000000202167825 */ /* 0x004fc800078e021c */
[----:B---3--:R-:W-:Y:S01]  /*a110*/  IMAD.WIDE R16, R2, 0x2, R26 ;  /* 0x0000000202107825 */ /* 0x008fe200078e021a */
[----:B01----:R-:W-:Y:S06]  /*a120*/  @!P2 BRA `(.L_x_15) ;  /* 0x00000064004ca947 */ /* 0x003fec0003800000 */
.L_x_24:
[----:B------:R-:W2:Y:S04]  /*a130*/  LDL.64 R18, [R1+0x40] ;  /* 0x0000400001127983 */ /* 0x000ea80000100a00 */
[----:B------:R-:W3:Y:S04]  /*a140*/  LDL.64 R32, [R1+0x50] ;  /* 0x0000500001207983 */ /* 0x000ee80000100a00 */
[----:B------:R-:W4:Y:S04]  /*a150*/  LDL.64 R30, [R1+0x30] ;  /* 0x00003000011e7983 */ /* 0x000f280000100a00 */
[----:B------:R-:W5:Y:S04]  /*a160*/  LDL.64 R28, [R1+0x20] ;  /* 0x00002000011c7983 */ /* 0x000f680000100a00 */
[----:B------:R-:W5:Y:S04]  /*a170*/  LDL.64 R24, [R1] ;  /* 0x0000000001187983 */ /* 0x000f680000100a00 */
        /* <DEDUP_REMOVED lines=8> */
[----:B------:R-:W5:Y:S04]  /*a200*/  LDG.E.U16 R15, desc[UR4][R22.64] ;  /* 0x00000004160f7981 */ /* 0x000f68000c1e1500 */
[----:B------:R-:W5:Y:S01]  /*a210*/  LDG.E.U16 R16, desc[UR4][R16.64] ;  /* 0x0000000410107981 */ /* 0x000f62000c1e1500 */
[----:B------:R-:W-:-:S04]  /*a220*/  IMAD.WIDE R38, R2, 0x2, R216 ;  /* 0x0000000202267825 */ /* 0x000fc800078e02d8 */
[----:B------:R-:W-:-:S04]  /*a230*/  IMAD.WIDE R36, R2, 0x2, R208 ;  /* 0x0000000202247825 */ /* 0x000fc800078e02d0 */
[----:B------:R-:W-:-:S04]  /*a240*/  IMAD.WIDE R34, R2, 0x2, R204 ;  /* 0x0000000202227825 */ /* 0x000fc800078e02cc */
[C---:B------:R-:W-:Y:S02]  /*a250*/  IMAD.WIDE R42, R2.reuse, 0x2, R200 ;  /* 0x00000002022a7825 */ /* 0x040fe400078e02c8 */
[----:B------:R-:W5:Y:S02]  /*a260*/  LDG.E.U16 R34, desc[UR4][R34.64] ;  /* 0x0000000422227981 */ /* 0x000f64000c1e1500 */
[C---:B------:R-:W-:Y:S02]  /*a270*/  IMAD.WIDE R40, R2.reuse, 0x2, R192 ;  /* 0x0000000202287825 */ /* 0x040fe400078e02c0 */
[----:B------:R0:W5:Y:S02]  /*a280*/  LDG.E.U16 R35, desc[UR4][R42.64] ;  /* 0x000000042a237981 */ /* 0x000164000c1e1500 */
[----:B------:R-:W-:-:S04]  /*a290*/  IMAD.WIDE R48, R2, 0x2, R176 ;  /* 0x0000000202307825 */ /* 0x000fc800078e02b0 */
[----:B0-----:R-:W-:-:S04]  /*a2a0*/  IMAD.WIDE R42, R2, 0x2, R184 ;  /* 0x00000002022a7825 */ /* 0x001fc800078e02b8 */
[----:B------:R-:W-:-:S04]  /*a2b0*/  IMAD.WIDE R46, R2, 0x2, R168 ;  /* 0x00000002022e7825 */ /* 0x000fc800078e02a8 */
[----:B------:R-:W-:-:S04]  /*a2c0*/  IMAD.WIDE R44, R2, 0x2, R164 ;  /* 0x00000002022c7825 */ /* 0x000fc800078e02a4 */
[C---:B------:R-:W-:Y:S02]  /*a2d0*/  IMAD.WIDE R54, R2.reuse, 0x2, R160 ;  /* 0x0000000202367825 */ /* 0x040fe400078e02a0 */
[----:B------:R-:W5:Y:S04]  /*a2e0*/  LDG.E.U16 R44, desc[UR4][R44.64] ;  /* 0x000000042c2c7981 */ /* 0x000f68000c1e1500 */
[----:B------:R-:W5:Y:S01]  /*a2f0*/  LDG.E.U16 R45, desc[UR4][R54.64] ;  /* 0x00000004362d7981 */ /* 0x000f62000c1e1500 */
[----:B--2---:R-:W-:-:S04]  /*a300*/  IMAD.WIDE R18, R2, 0x2, R18 ;  /* 0x0000000202127825 */ /* 0x004fc800078e0212 */
[C---:B---3--:R-:W-:Y:S02]  /*a310*/  IMAD.WIDE R20, R2.reuse, 0x2, R32 ;  /* 0x0000000202147825 */ /* 0x048fe400078e0220 */
[----:B------:R-:W2:Y:S02]  /*a320*/  LDG.E.U16 R18, desc[UR4][R18.64] ;  /* 0x0000000412127981 */ /* 0x000ea4000c1e1500 */
[C---:B----4-:R-:W-:Y:S02]  /*a330*/  IMAD.WIDE R22, R2.reuse, 0x2, R30 ;  /* 0x0000000202167825 */ /* 0x050fe400078e021e */
[----:B------:R5:W3:Y:S04]  /*a340*/  LDG.E.U16 R17, desc[UR4][R20.64] ;  /* 0x0000000414117981 */ /* 0x000ae8000c1e1500 */
[----:B------:R0:W4:Y:S01]  /*a350*/  LDG.E.U16 R19, desc[UR4][R22.64] ;  /* 0x0000000416137981 */ /* 0x000122000c1e1500 */
[----:B-----5:R-:W-:-:S04]  /*a360*/  IMAD.WIDE R20, R2, 0x2, R28 ;  /* 0x0000000202147825 */ /* 0x020fc800078e021c */
[C---:B------:R-:W-:Y:S02]  /*a370*/  IMAD.WIDE R28, R2.reuse, 0x2, R26 ;  /* 0x00000002021c7825 */ /* 0x040fe400078e021a */
[----:B------:R-:W5:Y:S02]  /*a380*/  LDG.E.U16 R20, desc[UR4][R20.64] ;  /* 0x0000000414147981 */ /* 0x000f64000c1e1500 */
[----:B0-----:R-:W-:-:S04]  /*a390*/  IMAD.WIDE R22, R2, 0x2, R24 ;  /* 0x0000000202167825 */ /* 0x001fc800078e0218 */
[C---:B------:R-:W-:Y:S02]  /*a3a0*/  IMAD.WIDE R26, R2.reuse, 0x2, R248 ;  /* 0x00000002021a7825 */ /* 0x040fe400078e02f8 */
[----:B------:R-:W2:Y:S02]  /*a3b0*/  LDG.E.U16 R22, desc[UR4][R22.64] ;  /* 0x0000000416167981 */ /* 0x000ea4000c1e1500 */
[C---:B------:R-:W-:Y:S02]  /*a3c0*/  IMAD.WIDE R24, R2.reuse, 0x2, R244 ;  /* 0x0000000202187825 */ /* 0x040fe400078e02f4 */
[----:B------:R0:W2:Y:S02]  /*a3d0*/  LDG.E.U16 R21, desc[UR4][R28.64] ;  /* 0x000000041c157981 */ /* 0x0000a4000c1e1500 */
[C---:B------:R-:W-:Y:S02]  /*a3e0*/  IMAD.WIDE R32, R2.reuse, 0x2, R240 ;  /* 0x0000000202207825 */ /* 0x040fe400078e02f0 */
[----:B------:R-:W2:Y:S04]  /*a3f0*/  LDG.E.U16 R24, desc[UR4][R24.64] ;  /* 0x0000000418187981 */ /* 0x000ea8000c1e1500 */
[----:B------:R1:W2:Y:S01]  /*a400*/  LDG.E.U16 R23, desc[UR4][R26.64] ;  /* 0x000000041a177981 */ /* 0x0002a2000c1e1500 */
[----:B0-----:R-:W-:-:S03]  /*a410*/  IMAD.WIDE R28, R2, 0x2, R228 ;  /* 0x00000002021c7825 */ /* 0x001fc600078e02e4 */
[----:B------:R0:W2:Y:S01]  /*a420*/  LDG.E.U16 R25, desc[UR4][R32.64] ;  /* 0x0000000420197981 */ /* 0x0000a2000c1e1500 */
[----:B------:R-:W-:-:S03]  /*a430*/  IMAD.WIDE R30, R2, 0x2, R232 ;  /* 0x00000002021e7825 */ /* 0x000fc600078e02e8 */
[----:B------:R-:W2:Y:S01]  /*a440*/  LDG.E.U16 R28, desc[UR4][R28.64] ;  /* 0x000000041c1c7981 */ /* 0x000ea2000c1e1500 */
[----:B-1----:R-:W-:-:S04]  /*a450*/  IMAD.WIDE R26, R2, 0x2, R236 ;  /* 0x00000002021a7825 */ /* 0x002fc800078e02ec */
[C---:B0-----:R-:W-:Y:S02]  /*a460*/  IMAD.WIDE R32, R2.reuse, 0x2, R224 ;  /* 0x0000000202207825 */ /* 0x041fe400078e02e0 */
[----:B------:R-:W5:Y:S04]  /*a470*/  LDG.E.U16 R26, desc[UR4][R26.64] ;  /* 0x000000041a1a7981 */ /* 0x000f68000c1e1500 */
[----:B------:R0:W5:Y:S04]  /*a480*/  LDG.E.U16 R29, desc[UR4][R32.64] ;  /* 0x00000004201d7981 */ /* 0x000168000c1e1500 */
[----:B------:R1:W5:Y:S01]  /*a490*/  LDG.E.U16 R27, desc[UR4][R30.64] ;  /* 0x000000041e1b7981 */ /* 0x000362000c1e1500 */
[----:B0-----:R-:W-:-:S04]  /*a4a0*/  IMAD.WIDE R32, R2, 0x2, R212 ;  /* 0x0000000202207825 */ /* 0x001fc800078e02d4 */
[C---:B-1----:R-:W-:Y:S02]  /*a4b0*/  IMAD.WIDE R30, R2.reuse, 0x2, R220 ;  /* 0x00000002021e7825 */ /* 0x042fe400078e02dc */
[----:B------:R-:W5:Y:S04]  /*a4c0*/  LDG.E.U16 R32, desc[UR4][R32.64] ;  /* 0x0000000420207981 */ /* 0x000f68000c1e1500 */
        /* <DEDUP_REMOVED lines=12> */
[----:B------:R-:W5:Y:S01]  /*a590*/  LDG.E.U16 R42, desc[UR4][R42.64] ;  /* 0x000000042a2a7981 */ /* 0x000f62000c1e1500 */
[----:B------:R-:W-:-:S03]  /*a5a0*/  IMAD.WIDE R56, R2, 0x2, R56 ;  /* 0x0000000202387825 */ /* 0x000fc600078e0238 */
[----:B------:R0:W5:Y:S01]  /*a5b0*/  LDG.E.U16 R41, desc[UR4][R48.64] ;  /* 0x0000000430297981 */ /* 0x000162000c1e1500 */
[----:B------:R-:W-:-:S03]  /*a5c0*/  IMAD.WIDE R54, R2, 0x2, R68 ;  /* 0x0000000202367825 */ /* 0x000fc600078e0244 */
        /* <DEDUP_REMOVED lines=8> */
[C---:B-1----:R-:W-:Y:S01]  /*a650*/  IMAD.WIDE R56, R2.reuse, 0x2, R66 ;  /* 0x0000000202387825 */ /* 0x042fe200078e0242 */
[----:B------:R0:W5:Y:S03]  /*a660*/  LDG.E.U16 R65, desc[UR4][R54.64] ;  /* 0x0000000436417981 */ /* 0x000166000c1e1500 */
[C---:B------:R-:W-:Y:S01]  /*a670*/  IMAD.WIDE R60, R2.reuse, 0x2, R60 ;  /* 0x00000002023c7825 */ /* 0x040fe200078e023c */
[----:B------:R1:W5:Y:S03]  /*a680*/  LDG.E.U16 R64, desc[UR4][R56.64] ;  /* 0x0000000438407981 */ /* 0x000366000c1e1500 */
[C---:B------:R-:W-:Y:S01]  /*a690*/  IMAD.WIDE R58, R2.reuse, 0x2, R58 ;  /* 0x00000002023a7825 */ /* 0x040fe200078e023a */
[----:B------:R1:W5:Y:S03]  /*a6a0*/  LDG.E.U16 R67, desc[UR4][R60.64] ;  /* 0x000000043c437981 */ /* 0x000366000c1e1500 */
[C---:B0-----:R-:W-:Y:S01]  /*a6b0*/  IMAD.WIDE R54, R2.reuse, 0x2, R246 ;  /* 0x0000000202367825 */ /* 0x041fe200078e02f6 */
[----:B------:R0:W5:Y:S03]  /*a6c0*/  LDG.E.U16 R66, desc[UR4][R58.64] ;  /* 0x000000043a427981 */ /* 0x000166000c1e1500 */
[C---:B-1----:R-:W-:Y:S01]  /*a6d0*/  IMAD.WIDE R56, R2.reuse, 0x2, R250 ;  /* 0x0000000202387825 */ /* 0x042fe200078e02fa */
        /* <DEDUP_REMOVED lines=37> */
[----:B------:R-:W-:-:S02]  /*a930*/  IMAD.WIDE R54, R2, 0x2, R174 ;  /* 0x0000000202367825 */ /* 0x000fc400078e02ae */
[----:B------:R-:W5:Y:S02]  /*a940*/  LDG.E.U16 R58, desc[UR4][R58.64] ;  /* 0x000000043a3a7981 */ /* 0x000f64000c1e1500 */
[C---:B0-----:R-:W-:Y:S02]  /*a950*/  IMAD.WIDE R56, R2.reuse, 0x2, R170 ;  /* 0x0000000202387825 */ /* 0x041fe400078e02aa */
[----:B------:R0:W5:Y:S02]  /*a960*/  LDG.E.U16 R87, desc[UR4][R54.64] ;  /* 0x0000000436577981 */ /* 0x000164000c1e1500 */
[C---:B-1----:R-:W-:Y:S02]  /*a970*/  IMAD.WIDE R60, R2.reuse, 0x2, R154 ;  /* 0x00000002023c7825 */ /* 0x042fe400078e029a */
[----:B------:R1:W5:Y:S04]  /*a980*/  LDG.E.U16 R88, desc[UR4][R56.64] ;  /* 0x0000000438587981 */ /* 0x000368000c1e1500 */
[----:B------:R-:W5:Y:S01]  /*a990*/  LDG.E.U16 R60, desc[UR4][R60.64] ;  /* 0x000000043c3c7981 */ /* 0x000f62000c1e1500 */
[----:B0-----:R-:W-:-:S04]  /*a9a0*/  IMAD.WIDE R54, R2, 0x2, R166 ;  /* 0x0000000202367825 */ /* 0x001fc800078e02a6 */
[----:B-1----:R-:W-:Y:S02]  /*a9b0*/  IMAD.WIDE R56, R2, 0x2, R162 ;  /* 0x0000000202387825 */ /* 0x002fe400078e02a2 */
[----:B------:R-:W5:Y:S04]  /*a9c0*/  LDG.E.U16 R54, desc[UR4][R54.64] ;  /* 0x0000000436367981 */ /* 0x000f68000c1e1500 */
[----:B------:R-:W5:Y:S01]  /*a9d0*/  LDG.E.U16 R56, desc[UR4][R56.64] ;  /* 0x0000000438387981 */ /* 0x000f62000c1e1500 */
[----:B------:R-:W0:Y:S01]  /*a9e0*/  S2R R90, SR_TID.X ;  /* 0x00000000005a7919 */ /* 0x000e220000002100 */
[----:B------:R-:W-:Y:S02]  /*a9f0*/  F2FP.BF16.F32.PACK_AB R4, R5, R4 ;  /* 0x000000040504723e */ /* 0x000fe400000010ff */
[----:B------:R-:W-:-:S02]  /*aa00*/  F2FP.BF16.F32.PACK_AB R5, R7, R6 ;  /* 0x000000060705723e */ /* 0x000fc400000010ff */
[----:B------:R-:W-:Y:S02]  /*aa10*/  F2FP.BF16.F32.PACK_AB R6, R10, R8 ;  /* 0x000000080a06723e */ /* 0x000fe400000010ff */
[----:B------:R-:W-:Y:S02]  /*aa20*/  F2FP.BF16.F32.PACK_AB R7, R12, R9 ;  /* 0x000000090c07723e */ /* 0x000fe400000010ff */
[----:B------:R-:W-:Y:S02]  /*aa30*/  F2FP.BF16.F32.PACK_AB R8, R14, R11 ;  /* 0x0000000b0e08723e */ /* 0x000fe400000010ff */
[----:B------:R-:W-:Y:S02]  /*aa40*/  F2FP.BF16.F32.PACK_AB R9, R50, R13 ;  /* 0x0000000d3209723e */ /* 0x000fe400000010ff */
[----:B------:R-:W-:Y:S01]  /*aa50*/  F2FP.BF16.F32.PACK_AB R11, R63, R62 ;  /* 0x0000003e3f0b723e */ /* 0x000fe200000010ff */
[----:B------:R-:W-:Y:S01]  /*aa60*/  STS.U16 [R132+UR66+0x10000], R15 ;  /* 0x0100000f84007988 */ /* 0x000fe20008000442 */
[----:B------:R-:W-:Y:S01]  /*aa70*/  FADD R0, -R133, R0 ;  /* 0x0000000085007221 */ /* 0x000fe20000000100 */
[----:B0-----:R-:W-:-:S04]  /*aa80*/  SHF.R.S32.HI R10, RZ, 0x6, R90 ;  /* 0x00000006ff0a7819 */ /* 0x001fc8000001145a */
[----:B------:R-:W-:Y:S02]  /*aa90*/  SGXT R12, R10, 0x1 ;  /* 0x000000010a0c781a */ /* 0x000fe40000000200 */
[----:B------:R-:W-:Y:S02]  /*aaa0*/  F2FP.BF16.F32.PACK_AB R10, R53, R51 ;  /* 0x00000033350a723e */ /* 0x000fe400000010ff */
[----:B------:R-:W-:Y:S02]  /*aab0*/  LOP3.LUT R12, R89, 0x90, R12, 0x78, !PT ;  /* 0x00000090590c7812 */ /* 0x000fe400078e780c */
[----:B------:R-:W-:Y:S01]  /*aac0*/  STTM.16dp32bit_t0_t15.x8 tmem[UR68+0x100], R4 ;  /* 0x00010004000079ed */ /* 0x000fe20008980044 */
[----:B------:R0:W-:Y:S01]  /*aad0*/  STTM.16dp32bit_t16_t31.x8 tmem[UR68+0x108], R4 ;  /* 0x00010804000079ed */ /* 0x0001e200089a0044 */
[----:B------:R-:W-:Y:S01]  /*aae0*/  STS.U16 [R132+UR66+0x10200], R16 ;  /* 0x0102001084007988 */ /* 0x000fe20008000442 */
[----:B------:R-:W-:-:S03]  /*aaf0*/  FADD R145, R145, R52 ;  /* 0x0000003491917221 */ /* 0x000fc60000000000 */
[----:B---3--:R-:W-:Y:S04]  /*ab00*/  STS.U16 [R132+UR66+0x10400], R17 ;  /* 0x0104001184007988 */ /* 0x008fe80008000442 */
[----:B--2---:R-:W-:Y:S04]  /*ab10*/  STS.U16 [R132+UR66+0x10600], R18 ;  /* 0x0106001284007988 */ /* 0x004fe80008000442 */
[----:B----4-:R-:W-:Y:S04]  /*ab20*/  STS.U16 [R132+UR66+0x10800], R19 ;  /* 0x0108001384007988 */ /* 0x010fe80008000442 */
[----:B-----5:R-:W-:Y:S01]  /*ab30*/  STS.U16 [R132+UR66+0x10a00], R20 ;  /* 0x010a001484007988 */ /* 0x020fe20008000442 */
[----:B0-----:R-:W-:-:S03]  /*ab40*/  LOP3.LUT R11, R12, 0x20, RZ, 0x3c, !PT ;  /* 0x000000200c0b7812 */ /* 0x001fc600078e3cff */
        /* <DEDUP_REMOVED lines=56> */
[----:B------:R-:W-:-:S03]  /*aed0*/  FMUL R0, R0, 1.4426950216293334961 ;  /* 0x3fb8aa3b00007820 */ /* 0x000fc60000400000 */
[----:B------:R-:W-:Y:S04]  /*aee0*/  STS.U16 [R11+UR66+0x13900], R54 ;  /* 0x013900360b007988 */ /* 0x000fe80008000442 */
[----:B------:R0:W-:Y:S01]  /*aef0*/  STS.U16 [R11+UR66+0x13b00], R56 ;  /* 0x013b00380b007988 */ /* 0x0001e20008000442 */
[----:B------:R-:W1:Y:S02]  /*af00*/  FENCE.VIEW.ASYNC.T ;  /* 0x00000000000073c6 */ /* 0x000e640000000200 */
[----:B-1----:R-:W-:Y:S06]  /*af10*/  BAR.SYNC.DEFER_BLOCKING 0x0 ;  /* 0x0000000000007b1d */ /* 0x002fec0000010000 */
[----:B0-----:R-:W-:Y:S01]  /*af20*/  LDTM.16dp32bit_t0_t15.x128 R4, tmem[UR68] ;  /* 0x00000044000479ee */ /* 0x001fe20008b80000 */
[----:B------:R-:W0:Y:S01]  /*af30*/  LDTM.16dp32bit_t16_t31.x128 R4, tmem[UR68+0x80] ;  /* 0x00008044000479ee */ /* 0x000e220008ba0000 */
[----:B------:R-:W0:Y:S01]  /*af40*/  MUFU.EX2 R0, R0 ;  /* 0x0000000000007308 */ /* 0x000e220000000800 */
[----:B------:R-:W-:Y:S01]  /*af50*/  NOP ;  /* 0x0000000000007918 */ /* 0x000fe20000000000 */
[C---:B0-----:R-:W-:Y:S01]  /*af60*/  FMUL R4, R0.reuse, R4 ;  /* 0x0000000400047220 */ /* 0x041fe20000400000 */
        /* <DEDUP_REMOVED lines=127> */
[----:B------:R-:W-:Y:S01]  /*b760*/  STTM.16dp32bit_t0_t15.x128 tmem[UR68], R4 ;  /* 0x00000004000079ed */ /* 0x000fe20008b80044 */
[----:B------:R0:W-:Y:S01]  /*b770*/  STTM.16dp32bit_t16_t31.x128 tmem[UR68+0x80], R4 ;  /* 0x00008004000079ed */ /* 0x0001e20008ba0044 */
[----:B------:R-:W1:Y:S02]  /*b780*/  FENCE.VIEW.ASYNC.T ;  /* 0x00000000000073c6 */ /* 0x000e640000000200 */
[----:B-1----:R-:W-:Y:S06]  /*b790*/  BAR.SYNC.DEFER_BLOCKING 0x0 ;  /* 0x0000000000007b1d */ /* 0x002fec0000010000 */
[----:B------:R1:W-:Y:S06]  /*b7a0*/  MEMBAR.ALL.CTA ;  /* 0x0000000000007992 */ /* 0x0003ec0000008000 */
[----:B-1----:R-:W1:Y:S02]  /*b7b0*/  FENCE.VIEW.ASYNC.S ;  /* 0x00000000000073c6 */ /* 0x002e640000000000 */
[----:B-1----:R-:W-:Y:S01]  /*b7c0*/  BAR.SYNC.DEFER_BLOCKING 0x0 ;  /* 0x0000000000007b1d */ /* 0x002fe20000010000 */
[----:B0-----:R-:W-:-:S05]  /*b7d0*/  LEA R4, R138, UR66, 0x3 ;  /* 0x000000428a047c11 */ /* 0x001fca000f8e18ff */
[----:B------:R-:W-:-:S05]  /*b7e0*/  VIADD R4, R4, 0x14000 ;  /* 0x0001400004047836 */ /* 0x000fca0000000000 */
[----:B------:R-:W-:Y:S01]  /*b7f0*/  R2UR UR69, R4 ;  /* 0x00000000044572ca */ /* 0x000fe200000e0000 */
[----:B------:R-:W-:Y:S01]  /*b800*/  IMAD.MOV.U32 R20, RZ, RZ, R146 ;  /* 0x000000ffff147224 */ /* 0x000fe200078e0092 */
[----:B------:R-:W-:-:S13]  /*b810*/  BRA.U UP1, `(.L_x_16) ;  /* 0x0000000101487547 */ /* 0x000fda000b800000 */
[----:B------:R-:W-:Y:S02]  /*b820*/  ELECT P2, URZ, PT ;  /* 0x0000000000ff782f */ /* 0x000fe40003840000 */
[----:B------:R-:W-:Y:S01]  /*b830*/  R2UR UR60, R140 ;  /* 0x000000008c3c72ca */ /* 0x000fe200000e0000 */
[----:B------:R-:W-:Y:S01]  /*b840*/  UIADD3 UR65, UPT, UPT, UR67, 0x108, URZ ;  /* 0x0000010843417890 */ /* 0x000fe2000fffe0ff */
[----:B------:R-:W-:Y:S01]  /*b850*/  UMOV UR62, 0x0 ;  /* 0x00000000003e7882 */ /* 0x000fe20000000000 */
[----:B------:R-:W-:Y:S01]  /*b860*/  UMOV UR63, 0x4400490 ;  /* 0x04400490003f7882 */ /* 0x000fe20000000000 */
[----:B------:R-:W-:Y:S01]  /*b870*/  UMOV UR74, 0x0 ;  /* 0x00000000004a7882 */ /* 0x000fe20000000000 */
[----:B------:R-:W-:-:S06]  /*b880*/  UMOV UR75, 0x4400490 ;  /* 0x04400490004b7882 */ /* 0x000fcc0000000000 */
[----:B------:R-:W-:Y:S02]  /*b890*/  @P2 IMAD.MOV.U32 R5, RZ, RZ, -0x7fffbfe0 ;  /* 0x80004020ff052424 */ /* 0x000fe400078e00ff */
[----:B------:R-:W-:-:S04]  /*b8a0*/  MOV R4, UR60 ;  /* 0x0000003c00047c02 */ /* 0x000fc80008000f00 */
[----:B------:R-:W-:Y:S02]  /*b8b0*/  @P2 R2UR UR60, R4 ;  /* 0x00000000043c22ca */ /* 0x000fe400000e0000 */
[----:B------:R-:W-:-:S13]  /*b8c0*/  @P2 R2UR UR61, R5 ;  /* 0x00000000053d22ca */ /* 0x000fda00000e0000 */
[----:B------:R0:W-:Y:S01]  /*b8d0*/  UTCHMMA tmem[UR72], gdesc[UR60], tmem[UR67], tmem[UR62], idesc[UR63], UPT ;  /* 0x00ff3e3c480079ea */ /* 0x0001e2000b800043 */
[----:B------:R1:W-:Y:S01]  /*b8e0*/  UTCHMMA tmem[UR65], gdesc[UR56], tmem[UR67], tmem[UR74], idesc[UR75], UPT ;  /* 0x00ff4a38410079ea */ /* 0x0003e2000b800043 */
[----:B0-----:R-:W-:Y:S01]  /*b8f0*/  UMOV UR60, UR69 ;  /* 0x00000045003c7c82 */ /* 0x001fe20008000000 */
[----:B------:R-:W-:Y:S02]  /*b900*/  UMOV UR61, URZ ;  /* 0x000000ff003d7c82 */ /* 0x000fe40008000000 */
[----:B------:R-:W-:Y:S02]  /*b910*/  UMOV UR76, UR60 ;  /* 0x0000003c004c7c82 */ /* 0x000fe40008000000 */
[----:B------:R1:W-:Y:S01]  /*b920*/  UTCBAR [UR76], URZ ;  /* 0x000000ff4c0073e9 */ /* 0x0003e200080000ff */
[----:B------:R-:W-:Y:S02]  /*b930*/  NOP ;  /* 0x0000000000007918 */ /* 0x000fe40000000000 */
.L_x_16:
[----:B------:R-:W-:Y:S01]  /*b940*/  FFMA R144, R0, R144, R145 ;  /* 0x0000009000907223 */ /* 0x000fe20000000091 */
[----:B------:R-:W0:Y:S01]  /*b950*/  LDC R4, c[0x0][0x3c4] ;  /* 0x0000f100ff047b82 */ /* 0x000e220000000800 */
[----:B------:R-:W-:Y:S01]  /*b960*/  UIADD3 UR60, UPT, UPT, UR71, -0x20, URZ ;  /* 0xffffffe0473c7890 */ /* 0x000fe2000fffe0ff */
[----:B------:R-:W-:Y:S02]  /*b970*/  VIADD R139, R139, 0x20 ;  /* 0x000000208b8b7836 */ /* 0x000fe40000000000 */
[----:B------:R-:W-:-:S03]  /*b980*/  VIADD R138, R138, 0x1 ;  /* 0x000000018a8a7836 */ /* 0x000fc60000000000 */
[----:B------:R-:W-:Y:S01]  /*b990*/  ISETP.GE.AND P3, PT, R139, UR60, PT ;  /* 0x0000003c8b007c0c */ /* 0x000fe2000bf66270 */
[----:B------:R-:W2:Y:S01]  /*b9a0*/  LDC R0, c[0x0][0x3d4] ;  /* 0x0000f500ff007b82 */ /* 0x000ea20000000800 */
[----:B------:R-:W-:-:S04]  /*b9b0*/  ISETP.GT.AND P2, PT, R138, 0x1, PT ;  /* 0x000000018a00780c */ /* 0x000fc80003f44270 */
[----:B------:R-:W-:Y:S02]  /*b9c0*/  SEL R146, RZ, 0x1, !P2 ;  /* 0x00000001ff927807 */ /* 0x000fe40005000000 */
[----:B------:R-:W-:Y:S02]  /*b9d0*/  SEL R138, R138, RZ, !P2 ;  /* 0x000000ff8a8a7207 */ /* 0x000fe40005000000 */
[----:B------:R-:W-:Y:S01]  /*b9e0*/  LOP3.LUT R146, R20, R146, RZ, 0x3c, !PT ;  /* 0x0000009214927212 */ /* 0x000fe200078e3cff */
[----:B--2---:R-:W-:-:S05]  /*b9f0*/  IMAD.SHL.U32 R0, R0, 0x20, RZ ;  /* 0x0000002000007824 */ /* 0x004fca00078e00ff */
[----:B------:R-:W-:Y:S02]  /*ba00*/  IADD3 R2, PT, PT, R0, R2, RZ ;  /* 0x0000000200027210 */ /* 0x000fe40007ffe0ff */
[----:B0-----:R-:W-:-:S05]  /*ba10*/  SHF.L.U32 R0, R4, 0x5, RZ ;  /* 0x0000000504007819 */ /* 0x001fca00000006ff */
[----:B------:R-:W-:Y:S02]  /*ba20*/  IMAD.IADD R3, R0, 0x1, R3 ;  /* 0x0000000100037824 */ /* 0x000fe400078e0203 */
[----:B------:R-:W-:Y:S01]  /*ba30*/  IMAD.MOV.U32 R0, RZ, RZ, R133 ;  /* 0x000000ffff007224 */ /* 0x000fe200078e0085 */
[----:B------:R-:W-:Y:S06]  /*ba40*/  @!P3 BRA `(.L_x_17) ;  /* 0xffffffc800e8b947 */ /* 0x000fec000383ffff */
.L_x_12:
[C---:B------:R-:W-:Y:S01]  /*ba50*/  FMUL R134, R144.reuse, 8388608 ;  /* 0x4b00000090867820 */ /* 0x040fe20000400000 */
[----:B------:R-:W-:Y:S01]  /*ba60*/  FSETP.GEU.AND P3, PT, R144, 1.175494350822287508e-38, PT ;  /* 0x008000009000780b */ /* 0x000fe20003f6e000 */
[----:B------:R-:W2:Y:S01]  /*ba70*/  S2R R4, SR_TID.X ;  /* 0x0000000000047919 */ /* 0x000ea20000002100 */
[----:B0-----:R-:W0:Y:S01]  /*ba80*/  LDCU UR6, c[0x0][0x3f0] ;  /* 0x00007e00ff0677ac */ /* 0x001e220008000800 */
[----:B------:R-:W-:Y:S01]  /*ba90*/  IMAD.MOV.U32 R2, RZ, RZ, 0x3dc6b27f ;  /* 0x3dc6b27fff027424 */ /* 0x000fe200078e00ff */
[----:B------:R-:W-:-:S04]  /*baa0*/  FSEL R134, R134, R144, !P3 ;  /* 0x0000009086867208 */ /* 0x000fc80005800000 */
[----:B------:R-:W-:-:S04]  /*bab0*/  IADD3 R0, PT, PT, R134, -0x3f3504f3, RZ ;  /* 0xc0cafb0d86007810 */ /* 0x000fc80007ffe0ff */
[----:B------:R-:W-:-:S05]  /*bac0*/  LOP3.LUT R3, R0, 0xff800000, RZ, 0xc0, !PT ;  /* 0xff80000000037812 */ /* 0x000fca00078ec0ff */
[----:B------:R-:W-:Y:S01]  /*bad0*/  IMAD.IADD R0, R134, 0x1, -R3 ;  /* 0x0000000186007824 */ /* 0x000fe200078e0a03 */
[----:B0-----:R-:W-:-:S03]  /*bae0*/  UISETP.GE.AND UP0, UPT, UR6, 0x1, UPT ;  /* 0x000000010600788c */ /* 0x001fc6000bf06270 */
[----:B------:R-:W-:-:S04]  /*baf0*/  FADD R135, R0, -1 ;  /* 0xbf80000000877421 */ /* 0x000fc80000000000 */
[----:B------:R-:W-:-:S04]  /*bb00*/  FFMA.FTZ R0, R135, R2, -0.16845393180847167969 ;  /* 0xbe2c7f3087007423 */ /* 0x000fc80000010002 */
[C---:B------:R-:W-:Y:S01]  /*bb10*/  FFMA.FTZ R0, R135.reuse, R0, 0.1716887056827545166 ;  /* 0x3e2fcf2a87007423 */ /* 0x040fe20000010000 */
[C---:B--2---:R-:W-:Y:S01]  /*bb20*/  SHF.L.U32 R2, R4.reuse, 0x7, RZ ;  /* 0x0000000704027819 */ /* 0x044fe200000006ff */
[----:B------:R-:W-:Y:S02]  /*bb30*/  IMAD.SHL.U32 R137, R4, 0x10, RZ ;  /* 0x0000001004897824 */ /* 0x000fe400078e00ff */
[----:B------:R-:W-:Y:S01]  /*bb40*/  FFMA.FTZ R0, R135, R0, -0.17900948226451873779 ;  /* 0xbe374e4387007423 */ /* 0x000fe20000010000 */
[----:B------:R-:W-:Y:S02]  /*bb50*/  LOP3.LUT R5, R2, 0x800, RZ, 0xc0, !PT ;  /* 0x0000080002057812 */ /* 0x000fe400078ec0ff */
[----:B------:R-:W-:Y:S01]  /*bb60*/  LOP3.LUT R2, R137, 0xf0, RZ, 0xc0, !PT ;  /* 0x000000f089027812 */ /* 0x000fe200078ec0ff */
[----:B------:R-:W-:-:S03]  /*bb70*/  FFMA.FTZ R0, R135, R0, 0.20512372255325317383 ;  /* 0x3e520bf487007423 */ /* 0x000fc60000010000 */
[----:B------:R-:W-:Y:S01]  /*bb80*/  IADD3 R138, PT, PT, R2, UR66, R5 ;  /* 0x00000042028a7c10 */ /* 0x000fe2000fffe005 */
[----:B------:R-:W-:Y:S01]  /*bb90*/  FFMA.FTZ R0, R135, R0, -0.24046532809734344482 ;  /* 0xbe763c8b87007423 */ /* 0x000fe20000010000 */
[----:B------:R-:W-:Y:S06]  /*bba0*/  BRA.U !UP0, `(.L_x_18) ;  /* 0x00000001080c7547 */ /* 0x000fec000b800000 */
[----:B------:R-:W-:-:S04]  /*bbb0*/  IMAD.U32 R20, R20, -0x80000000, RZ ;  /* 0x8000000014147824 */ /* 0x000fc800078e00ff */
[----:B------:R-:W0:Y:S02]  /*bbc0*/  SYNCS.PHASECHK.TRANS64.TRYWAIT P2, [UR69], R20 ;  /* 0x00000014ff0075a7 */ /* 0x000e240008041145 */
[----:B0-----:R-:W-:Y:S05]  /*bbd0*/  @!P2 BRA `(.L_x_19) ;  /* 0x0000004800aca947 */ /* 0x001fea0003800000 */
.L_x_18:
[----:B------:R-:W0:Y:S01]  /*bbe0*/  S2R R157, SR_TID.X ;  /* 0x00000000009d7919 */ /* 0x000e220000002100 */
[C---:B------:R-:W-:Y:S01]  /*bbf0*/  FFMA.FTZ R0, R135.reuse, R0, 0.28857114911079406738 ;  /* 0x3e93bf9987007423 */ /* 0x040fe20000010000 */
[----:B------:R-:W-:Y:S03]  /*bc00*/  BAR.SYNC.DEFER_BLOCKING 0x0 ;  /* 0x0000000000007b1d */ /* 0x000fe60000010000 */
[C---:B------:R-:W-:Y:S01]  /*bc10*/  FFMA.FTZ R0, R135.reuse, R0, -0.36067417263984680176 ;  /* 0xbeb8aa4987007423 */ /* 0x040fe20000010000 */
[C---:B------:R-:W-:Y:S02]  /*bc20*/  FSETP.GT.AND P2, PT, |R144|.reuse, 8.50705917302346158658e+37, PT ;  /* 0x7e8000009000780b */ /* 0x040fe40003f44200 */
[----:B------:R-:W-:Y:S01]  /*bc30*/  FSETP.GEU.AND P4, PT, |R144|, 1.175494350822287508e-38, PT ;  /* 0x008000009000780b */ /* 0x000fe20003f8e200 */
[----:B------:R-:W-:Y:S01]  /*bc40*/  FFMA.FTZ R2, R135, R0, 0.48089820146560668945 ;  /* 0x3ef6384a87027423 */ /* 0x000fe20000010000 */
[----:B------:R-:W-:Y:S01]  /*bc50*/  FSEL R0, RZ, -23, P3 ;  /* 0xc1b80000ff007808 */ /* 0x000fe20001800000 */
[----:B------:R-:W2:Y:S01]  /*bc60*/  LDCU.64 UR6, c[0x0][0x3e0] ;  /* 0x00007c00ff0677ac */ /* 0x000ea20008000a00 */
[----:B------:R-:W-:-:S02]  /*bc70*/  I2FP.F32.S32 R3, R3 ;  /* 0x0000000300037245 */ /* 0x000fc40000201400 */
[----:B------:R-:W-:-:S05]  /*bc80*/  ISETP.GE.U32.AND P3, PT, R134, 0x7f800000, PT ;  /* 0x7f8000008600780c */ /* 0x000fca0003f66070 */
[----:B------:R-:W-:-:S04]  /*bc90*/  @P2 FMUL R144, R144, 0.25 ;  /* 0x3e80000090902820 */ /* 0x000fc80000400000 */
[----:B------:R-:W-:Y:S01]  /*bca0*/  @!P4 FMUL R144, R144, 16777216 ;  /* 0x4b8000009090c820 */ /* 0x000fe20000400000 */
[----:B------:R-:W3:Y:S02]  /*bcb0*/  @!P1 SYNCS.CCTL.IV [UR66+0x14000] ;  /* 0x01400000ff0099b1 */ /* 0x000ee40008000042 */
[----:B---3--:R-:W-:Y:S01]  /*bcc0*/  BAR.SYNC.DEFER_BLOCKING 0x0 ;  /* 0x0000000000007b1d */ /* 0x008fe20000010000 */
[----:B--2---:R-:W-:Y:S01]  /*bcd0*/  UIMAD UR6, UR73, UR6, URZ ;  /* 0x00000006490672a4 */ /* 0x004fe2000f8e02ff */
[----:B0-----:R-:W-:-:S03]  /*bce0*/  SHF.R.U32.HI R132, RZ, 0x2, R157 ;  /* 0x00000002ff847819 */ /* 0x001fc6000001169d */
[----:B------:R-:W-:Y:S01]  /*bcf0*/  USHF.L.U32 UR8, UR6, 0x1, URZ ;  /* 0x0000000106087899 */ /* 0x000fe200080006ff */
[----:B------:R-:W-:Y:S01]  /*bd00*/  LOP3.LUT R136, R132, 0x18, RZ, 0xc0, !PT ;  /* 0x0000001884887812 */ /* 0x000fe200078ec0ff */
[----:B------:R-:W-:Y:S01]  /*bd10*/  LDTM.16dp32bit_t0_t15.x128 R4, tmem[UR68] ;  /* 0x00000044000479ee */ /* 0x000fe20008b80000 */
[----:B------:R-:W0:Y:S01]  /*bd20*/  LDTM.16dp32bit_t16_t31.x128 R4, tmem[UR68+0x80] ;  /* 0x00008044000479ee */ /* 0x000e220008ba0000 */
[----:B------:R-:W-:Y:S01]  /*bd30*/  FFMA.FTZ R132, R135, R2, -0.72134751081466674805 ;  /* 0xbf38aa3b87847423 */ /* 0x000fe20000010002 */
[----:B------:R-:W-:-:S03]  /*bd40*/  LOP3.LUT R2, R136, 0x1f, R157, 0xf8, !PT ;  /* 0x0000001f88027812 */ /* 0x000fc600078ef89d */
[----:B------:R-:W-:Y:S01]  /*bd50*/  FMUL R136, R135, R132 ;  /* 0x0000008487887220 */ /* 0x000fe20000400000 */
[----:B------:R-:W-:Y:S01]  /*bd60*/  FFMA.FTZ R132, R3, 1.1920928955078125e-07, R0 ;  /* 0x3400000003847823 */ /* 0x000fe20000010000 */
[----:B------:R-:W-:Y:S02]  /*bd70*/  SHF.L.U32 R139, R2, 0x3, RZ ;  /* 0x00000003028b7819 */ /* 0x000fe400000006ff */
[----:B------:R-:W-:Y:S01]  /*bd80*/  FMUL R136, R135, R136 ;  /* 0x0000008887887220 */ /* 0x000fe20000400000 */
[----:B------:R-:W-:Y:S02]  /*bd90*/  LOP3.LUT R3, R157, 0x60, RZ, 0xc0, !PT ;  /* 0x000000609d037812 */ /* 0x000fe400078ec0ff */
[----:B------:R-:W-:Y:S01]  /*bda0*/  LOP3.LUT R0, R137, 0x30, RZ, 0xc0, !PT ;  /* 0x0000003089007812 */ /* 0x000fe200078ec0ff */
[----:B------:R-:W-:Y:S01]  /*bdb0*/  FFMA.FTZ R135, R135, 1.4426950216293334961, R136 ;  /* 0x3fb8aa3b87877823 */ /* 0x000fe20000010088 */
[----:B------:R-:W-:Y:S01]  /*bdc0*/  LOP3.LUT R139, R139, 0xc0, RZ, 0xc0, !PT ;  /* 0x000000c08b8b7812 */ /* 0x000fe200078ec0ff */
[----:B------:R-:W2:Y:S01]  /*bdd0*/  MUFU.RCP R136, R144 ;  /* 0x0000009000887308 */ /* 0x000ea20000001000 */
[----:B------:R-:W-:Y:S01]  /*bde0*/  IMAD R3, R3, 0x8, R138 ;  /* 0x0000000803037824 */ /* 0x000fe200078e028a */
[----:B------:R-:W3:Y:S01]  /*bdf0*/  @!P1 SYNCS.CCTL.IV [UR66+0x14008] ;  /* 0x01400800ff0099b1 */ /* 0x000ee20008000042 */
[----:B------:R-:W-:Y:S01]  /*be00*/  IADD3 R0, PT, PT, R139, UR66, R0 ;  /* 0x000000428b007c10 */ /* 0x000fe2000fffe000 */
[----:B------:R-:W-:Y:S01]  /*be10*/  NOP ;  /* 0x0000000000007918 */ /* 0x000fe20000000000 */
[----:B------:R-:W-:Y:S01]  /*be20*/  FADD R132, R132, R135 ;  /* 0x0000008784847221 */ /* 0x000fe20000000000 */
[----:B------:R-:W-:Y:S01]  /*be30*/  @P3 IMAD.MOV.U32 R135, RZ, RZ, 0x7f800000 ;  /* 0x7f800000ff873424 */ /* 0x000fe200078e00ff */
[----:B------:R-:W-:Y:S01]  /*be40*/  SHF.L.U32 R2, R2, 0x4, RZ ;  /* 0x0000000402027819 */ /* 0x000fe200000006ff */
[----:B0-----:R-:W-:Y:S01]  /*be50*/  @P2 FMUL R6, R6, 0.25 ;  /* 0x3e80000006062820 */ /* 0x001fe20000400000 */
[----:B------:R-:W-:Y:S01]  /*be60*/  @P2 FMUL R5, R5, 0.25 ;  /* 0x3e80000005052820 */ /* 0x000fe20000400000 */
        /* <DEDUP_REMOVED lines=14> */
[----:B------:R-:W-:Y:S01]  /*bf50*/  @!P4 FMUL R6, R6, 16777216 ;  /* 0x4b8000000606c820 */ /* 0x000fe20000400000 */
        /* <DEDUP_REMOVED lines=15> */
[C---:B--2---:R-:W-:Y:S01]  /*c050*/  FMUL R137, R136.reuse, R6 ;  /* 0x0000000688897220 */ /* 0x044fe20000400000 */
        /* <DEDUP_REMOVED lines=14> */
[----:B------:R-:W-:Y:S01]  /*c140*/  FMUL R140, R136, R19 ;  /* 0x00000013888c7220 */ /* 0x000fe20000400000 */
[----:B------:R-:W-:Y:S01]  /*c150*/  F2FP.BF16.F32.PACK_AB R8, R6, R5 ;  /* 0x000000050608723e */ /* 0x000fe200000010ff */
[----:B------:R-:W-:Y:S01]  /*c160*/  @P2 FMUL R51, R51, 0.25 ;  /* 0x3e80000033332820 */ /* 0x000fe20000400000 */
        /* <DEDUP_REMOVED lines=11> */
[----:B------:R-:W-:Y:S01]  /*c220*/  @!P4 FMUL R51, R51, 16777216 ;  /* 0x4b8000003333c820 */ /* 0x000fe20000400000 */
[----:B------:R-:W-:Y:S01]  /*c230*/  F2FP.BF16.F32.PACK_AB R11, R140, R17 ;  /* 0x000000118c0b723e */ /* 0x000fe200000010ff */
[----:B------:R-:W-:Y:S01]  /*c240*/  @P2 FMUL R82, R82, 0.25 ;  /* 0x3e80000052522820 */ /* 0x000fe20000400000 */
[----:B------:R-:W-:Y:S01]  /*c250*/  @!P4 FMUL R30, R30, 16777216 ;  /* 0x4b8000001e1ec820 */ /* 0x000fe20000400000 */
[----:B---3--:R-:W-:Y:S01]  /*c260*/  STS.128 [R3], R4 ;  /* 0x0000000403007388 */ /* 0x008fe20000000c00 */
[----:B------:R-:W-:Y:S01]  /*c270*/  @!P4 FMUL R78, R78, 16777216 ;  /* 0x4b8000004e4ec820 */ /* 0x000fe20000400000 */
[----:B------:R-:W-:Y:S01]  /*c280*/  @!P4 FMUL R59, R59, 16777216 ;  /* 0x4b8000003b3bc820 */ /* 0x000fe20000400000 */
[----:B------:R-:W-:Y:S01]  /*c290*/  @!P4 FMUL R62, R62, 16777216 ;  /* 0x4b8000003e3ec820 */ /* 0x000fe20000400000 */
[----:B------:R-:W-:Y:S01]  /*c2a0*/  STS.128 [R3+0x400], R8 ;  /* 0x0004000803007388 */ /* 0x000fe20000000c00 */
[----:B------:R-:W-:Y:S01]  /*c2b0*/  @!P4 FMUL R67, R67, 16777216 ;  /* 0x4b8000004343c820 */ /* 0x000fe20000400000 */
[----:B------:R-:W-:Y:S01]  /*c2c0*/  FMUL R162, R136, R51 ;  /* 0x0000003388a27220 */ /* 0x000fe20000400000 */
[----:B------:R-:W-:Y:S01]  /*c2d0*/  @!P4 FMUL R82, R82, 16777216 ;  /* 0x4b8000005252c820 */ /* 0x000fe20000400000 */
[C---:B------:R-:W-:Y:S01]  /*c2e0*/  FMUL R156, R136.reuse, R30 ;  /* 0x0000001e889c7220 */ /* 0x040fe20000400000 */
[C---:B------:R-:W-:Y:S01]  /*c2f0*/  FMUL R51, R136.reuse, R78 ;  /* 0x0000004e88337220 */ /* 0x040fe20000400000 */
[C---:B------:R-:W-:Y:S01]  /*c300*/  FMUL R30, R136.reuse, R59 ;  /* 0x0000003b881e7220 */ /* 0x040fe20000400000 */
[----:B------:R-:W-:Y:S01]  /*c310*/  LOP3.LUT R78, R157, 0x7f, RZ, 0xc0, !PT ;  /* 0x0000007f9d4e7812 */ /* 0x000fe200078ec0ff */
[C---:B------:R-:W-:Y:S01]  /*c320*/  FMUL R59, R136.reuse, R62 ;  /* 0x0000003e883b7220 */ /* 0x040fe20000400000 */
[C---:B------:R-:W-:Y:S01]  /*c330*/  FMUL R62, R136.reuse, R67 ;  /* 0x00000043883e7220 */ /* 0x040fe20000400000 */
[----:B------:R-:W-:Y:S01]  /*c340*/  FMUL R67, R136, R82 ;  /* 0x0000005288437220 */ /* 0x000fe20000400000 */
[----:B------:R-:W-:Y:S01]  /*c350*/  LEA R82, R78, UR66, 0x4 ;  /* 0x000000424e527c11 */ /* 0x000fe2000f8e20ff */
[----:B------:R-:W-:Y:S01]  /*c360*/  BAR.SYNC.DEFER_BLOCKING 0x0 ;  /* 0x0000000000007b1d */ /* 0x000fe20000010000 */
        /* <DEDUP_REMOVED lines=23> */
[----:B------:R-:W0:Y:S01]  /*c4e0*/  LDS.128 R4, [R82] ;  /* 0x0000000052047984 */ /* 0x000e220000000c00 */
[----:B------:R-:W-:Y:S01]  /*c4f0*/  @!P4 FMUL R28, R28, 16777216 ;  /* 0x4b8000001c1cc820 */ /* 0x000fe20000400000 */
[----:B------:R-:W-:Y:S01]  /*c500*/  @!P4 FMUL R29, R29, 16777216 ;  /* 0x4b8000001d1dc820 */ /* 0x000fe20000400000 */
[----:B------:R-:W-:Y:S01]  /*c510*/  @!P4 FMUL R31, R31, 16777216 ;  /* 0x4b8000001f1fc820 */ /* 0x000fe20000400000 */
[----:B------:R-:W-:Y:S01]  /*c520*/  LDS.128 R8, [R82+0x800] ;  /* 0x0008000052087984 */ /* 0x000fe20000000c00 */
[----:B------:R-:W-:Y:S01]  /*c530*/  @!P4 FMUL R32, R32, 16777216 ;  /* 0x4b8000002020c820 */ /* 0x000fe20000400000 */
[----:B------:R-:W-:Y:S01]  /*c540*/  @!P4 FMUL R33, R33, 16777216 ;  /* 0x4b8000002121c820 */ /* 0x000fe20000400000 */
[----:B------:R-:W-:Y:S01]  /*c550*/  @!P4 FMUL R34, R34, 16777216 ;  /* 0x4b8000002222c820 */ /* 0x000fe20000400000 */
[----:B------:R-:W-:Y:S01]  /*c560*/  @!P4 FMUL R35, R35, 16777216 ;  /* 0x4b8000002323c820 */ /* 0x000fe20000400000 */
        /* <DEDUP_REMOVED lines=28> */
[----:B------:R-:W-:Y:S01]  /*c730*/  BAR.SYNC.DEFER_BLOCKING 0x0 ;  /* 0x0000000000007b1d */ /* 0x000fe20000010000 */
[----:B------:R-:W-:Y:S01]  /*c740*/  F2FP.BF16.F32.PACK_AB R19, R160, R153 ;  /* 0x00000099a013723e */ /* 0x000fe200000010ff */
        /* <DEDUP_REMOVED lines=22> */
[----:B------:R-:W-:Y:S01]  /*c8b0*/  STS.128 [R3], R12 ;  /* 0x0000000c03007388 */ /* 0x000fe20000000c00 */
[----:B------:R-:W-:Y:S01]  /*c8c0*/  @!P4 FMUL R49, R49, 16777216 ;  /* 0x4b8000003131c820 */ /* 0x000fe20000400000 */
[----:B------:R-:W-:Y:S01]  /*c8d0*/  @!P4 FMUL R50, R50, 16777216 ;  /* 0x4b8000003232c820 */ /* 0x000fe20000400000 */
[C---:B------:R-:W-:Y:S01]  /*c8e0*/  FMUL R20, R136.reuse, R36 ;  /* 0x0000002488147220 */ /* 0x040fe20000400000 */
[----:B------:R-:W-:Y:S01]  /*c8f0*/  STS.128 [R3+0x400], R16 ;  /* 0x0004001003007388 */ /* 0x000fe20000000c00 */
[C---:B------:R-:W-:Y:S01]  /*c900*/  FMUL R21, R136.reuse, R38 ;  /* 0x0000002688157220 */ /* 0x040fe20000400000 */
[C---:B------:R-:W-:Y:S01]  /*c910*/  FMUL R22, R136.reuse, R40 ;  /* 0x0000002888167220 */ /* 0x040fe20000400000 */
[C---:B------:R-:W-:Y:S01]  /*c920*/  FMUL R25, R136.reuse, R41 ;  /* 0x0000002988197220 */ /* 0x040fe20000400000 */
[----:B------:R-:W-:Y:S01]  /*c930*/  BAR.SYNC.DEFER_BLOCKING 0x0 ;  /* 0x0000000000007b1d */ /* 0x000fe20000010000 */
        /* <DEDUP_REMOVED lines=23> */
[----:B------:R-:W2:Y:S01]  /*cab0*/  LDS.128 R12, [R82] ;  /* 0x00000000520c7984 */ /* 0x000ea20000000c00 */
[----:B------:R-:W-:Y:S01]  /*cac0*/  F2FP.BF16.F32.PACK_AB R23, R158, R151 ;  /* 0x000000979e17723e */ /* 0x000fe200000010ff */
[----:B------:R-:W-:Y:S01]  /*cad0*/  @P2 FMUL R53, R53, 0.25 ;  /* 0x3e80000035352820 */ /* 0x000fe20000400000 */
[----:B------:R-:W-:Y:S01]  /*cae0*/  F2FP.BF16.F32.PACK_AB R27, R162, R149 ;  /* 0x00000095a21b723e */ /* 0x000fe200000010ff */
[----:B------:R-:W-:Y:S01]  /*caf0*/  LDS.128 R16, [R82+0x800] ;  /* 0x0008000052107984 */ /* 0x000fe20000000c00 */
[----:B------:R-:W-:Y:S01]  /*cb00*/  @P2 FMUL R55, R55, 0.25 ;  /* 0x3e80000037372820 */ /* 0x000fe20000400000 */
[----:B------:R-:W-:Y:S01]  /*cb10*/  @P2 FMUL R60, R60, 0.25 ;  /* 0x3e8000003c3c2820 */ /* 0x000fe20000400000 */
[----:B------:R-:W-:Y:S01]  /*cb20*/  @P2 FMUL R63, R63, 0.25 ;  /* 0x3e8000003f3f2820 */ /* 0x000fe20000400000 */
[----:B------:R-:W-:Y:S01]  /*cb30*/  BAR.SYNC.DEFER_BLOCKING 0x0 ;  /* 0x0000000000007b1d */ /* 0x000fe20000010000 */
        /* <DEDUP_REMOVED lines=23> */
[----:B------:R-:W-:Y:S01]  /*ccb0*/  STS.128 [R3], R20 ;  /* 0x0000001403007388 */ /* 0x000fe20000000c00 */
[C---:B------:R-:W-:Y:S01]  /*ccc0*/  FMUL R55, R136.reuse, R55 ;  /* 0x0000003788377220 */ /* 0x040fe20000400000 */
[C---:B------:R-:W-:Y:S01]  /*ccd0*/  FMUL R60, R136.reuse, R60 ;  /* 0x0000003c883c7220 */ /* 0x040fe20000400000 */
[C---:B------:R-:W-:Y:S01]  /*cce0*/  FMUL R63, R136.reuse, R63 ;  /* 0x0000003f883f7220 */ /* 0x040fe20000400000 */
[----:B------:R-:W-:Y:S01]  /*ccf0*/  STS.128 [R3+0x400], R24 ;  /* 0x0004001803007388 */ /* 0x000fe20000000c00 */
[C---:B------:R-:W-:Y:S01]  /*cd00*/  FMUL R64, R136.reuse, R64 ;  /* 0x0000004088407220 */ /* 0x040fe20000400000 */
[C---:B------:R-:W-:Y:S01]  /*cd10*/  FMUL R65, R136.reuse, R65 ;  /* 0x0000004188417220 */ /* 0x040fe20000400000 */
[----:B------:R-:W-:Y:S01]  /*cd20*/  FMUL R61, R136, R66 ;  /* 0x00000042883d7220 */ /* 0x000fe20000400000 */
[----:B------:R-:W-:Y:S01]  /*cd30*/  BAR.SYNC.DEFER_BLOCKING 0x0 ;  /* 0x0000000000007b1d */ /* 0x000fe20000010000 */
        /* <DEDUP_REMOVED lines=23> */
[----:B------:R-:W3:Y:S01]  /*ceb0*/  LDS.128 R20, [R82] ;  /* 0x0000000052147984 */ /* 0x000ee20000000c00 */
[----:B------:R-:W-:Y:S01]  /*cec0*/  @!P4 FMUL R70, R70, 16777216 ;  /* 0x4b8000004646c820 */ /* 0x000fe20000400000 */
[----:B------:R-:W-:Y:S01]  /*ced0*/  @!P4 FMUL R72, R72, 16777216 ;  /* 0x4b8000004848c820 */ /* 0x000fe20000400000 */
[----:B------:R-:W-:Y:S01]  /*cee0*/  @!P4 FMUL R73, R73, 16777216 ;  /* 0x4b8000004949c820 */ /* 0x000fe20000400000 */
[----:B------:R-:W-:Y:S01]  /*cef0*/  LDS.128 R24, [R82+0x800] ;  /* 0x0008000052187984 */ /* 0x000fe20000000c00 */
[----:B------:R-:W-:Y:S01]  /*cf00*/  @!P4 FMUL R74, R74, 16777216 ;  /* 0x4b8000004a4ac820 */ /* 0x000fe20000400000 */
[----:B------:R-:W-:Y:S01]  /*cf10*/  @!P4 FMUL R75, R75, 16777216 ;  /* 0x4b8000004b4bc820 */ /* 0x000fe20000400000 */
[----:B------:R-:W-:Y:S01]  /*cf20*/  @!P4 FMUL R69, R69, 16777216 ;  /* 0x4b8000004545c820 */ /* 0x000fe20000400000 */
[----:B------:R-:W-:Y:S01]  /*cf30*/  BAR.SYNC.DEFER_BLOCKING 0x0 ;  /* 0x0000000000007b1d */ /* 0x000fe20000010000 */
        /* <DEDUP_REMOVED lines=23> */
[----:B------:R-:W-:Y:S01]  /*d0b0*/  STS.128 [R3], R28 ;  /* 0x0000001c03007388 */ /* 0x000fe20000000c00 */
[----:B------:R-:W-:Y:S01]  /*d0c0*/  F2FP.BF16.F32.PACK_AB R37, R43, R72 ;  /* 0x000000482b25723e */ /* 0x000fe200000010ff */
[----:B------:R-:W-:Y:S01]  /*d0d0*/  @P2 FMUL R87, R87, 0.25 ;  /* 0x3e80000057572820 */ /* 0x000fe20000400000 */
[----:B------:R-:W-:Y:S01]  /*d0e0*/  F2FP.BF16.F32.PACK_AB R41, R38, R41 ;  /* 0x000000292629723e */ /* 0x000fe200000010ff */
[----:B------:R-:W-:Y:S01]  /*d0f0*/  STS.128 [R3+0x400], R32 ;  /* 0x0004002003007388 */ /* 0x000fe20000000c00 */
[----:B------:R-:W-:Y:S01]  /*d100*/  F2FP.BF16.F32.PACK_AB R40, R71, R40 ;  /* 0x000000284728723e */ /* 0x000fe200000010ff */
[----:B------:R-:W-:Y:S01]  /*d110*/  @P2 FMUL R84, R84, 0.25 ;  /* 0x3e80000054542820 */ /* 0x000fe20000400000 */
[----:B------:R-:W-:Y:S01]  /*d120*/  F2FP.BF16.F32.PACK_AB R38, R51, R76 ;  /* 0x0000004c3326723e */ /* 0x000fe200000010ff */
[----:B------:R-:W-:Y:S01]  /*d130*/  BAR.SYNC.DEFER_BLOCKING 0x0 ;  /* 0x0000000000007b1d */ /* 0x000fe20000010000 */
        /* <DEDUP_REMOVED lines=23> */
[----:B------:R-:W4:Y:S01]  /*d2b0*/  LDS.128 R28, [R82] ;  /* 0x00000000521c7984 */ /* 0x000f220000000c00 */
        /* <DEDUP_REMOVED lines=28> */
[----:B------:R-:W5:Y:S01]  /*d480*/  LDC R90, c[0x0][0x3e8] ;  /* 0x0000fa00ff5a7b82 */ /* 0x000f620000000800 */
        /* <DEDUP_REMOVED lines=14> */
[----:B------:R-:W-:Y:S01]  /*d570*/  @!P4 FMUL R100, R100, 16777216 ;  /* 0x4b8000006464c820 */ /* 0x000fe20000400000 */
[----:B------:R-:W-:Y:S01]  /*d580*/  @!P4 FMUL R101, R101, 16777216 ;  /* 0x4b8000006565c820 */ /* 0x000fe20000400000 */
[----:B------:R-:W-:Y:S01]  /*d590*/  @!P4 FMUL R102, R102, 16777216 ;  /* 0x4b8000006666c820 */ /* 0x000fe20000400000 */
[----:B------:R-:W-:Y:S01]  /*d5a0*/  @!P4 FMUL R103, R103, 16777216 ;  /* 0x4b8000006767c820 */ /* 0x000fe20000400000 */
[----:B------:R-:W-:Y:S01]  /*d5b0*/  SHF.R.U32.HI R65, RZ, 0x6, R157 ;  /* 0x00000006ff417819 */ /* 0x000fe2000001169d */
[C---:B------:R-:W-:Y:S01]  /*d5c0*/  FMUL R100, R136.reuse, R100 ;  /* 0x0000006488647220 */ /* 0x040fe20000400000 */
[C---:B------:R-:W-:Y:S01]  /*d5d0*/  FMUL R101, R136.reuse, R101 ;  /* 0x0000006588657220 */ /* 0x040fe20000400000 */
[C---:B------:R-:W-:Y:S01]  /*d5e0*/  FMUL R47, R136.reuse, R102 ;  /* 0x00000066882f7220 */ /* 0x040fe20000400000 */
[----:B------:R-:W-:Y:S01]  /*d5f0*/  FMUL R46, R136, R103 ;  /* 0x00000067882e7220 */ /* 0x000fe20000400000 */
[----:B------:R-:W-:Y:S01]  /*d600*/  SGXT.U32 R65, R65, 0x1 ;  /* 0x000000014141781a */ /* 0x000fe20000000000 */
[----:B------:R-:W-:Y:S01]  /*d610*/  @P2 FMUL R104, R104, 0.25 ;  /* 0x3e80000068682820 */ /* 0x000fe20000400000 */
[----:B------:R-:W-:Y:S01]  /*d620*/  @P2 FMUL R105, R105, 0.25 ;  /* 0x3e80000069692820 */ /* 0x000fe20000400000 */
[----:B------:R-:W-:Y:S01]  /*d630*/  F2FP.BF16.F32.PACK_AB R56, R47, R100 ;  /* 0x000000642f38723e */ /* 0x000fe200000010ff */
[----:B------:R-:W-:Y:S01]  /*d640*/  @P2 FMUL R106, R106, 0.25 ;  /* 0x3e8000006a6a2820 */ /* 0x000fe20000400000 */
[----:B-----5:R-:W-:Y:S01]  /*d650*/  IMAD R65, R65, R90, RZ ;  /* 0x0000005a41417224 */ /* 0x020fe200078e02ff */
[----:B------:R-:W-:Y:S01]  /*d660*/  F2FP.BF16.F32.PACK_AB R96, R46, R101 ;  /* 0x000000652e60723e */ /* 0x000fe200000010ff */
[----:B------:R-:W-:Y:S01]  /*d670*/  @P2 FMUL R107, R107, 0.25 ;  /* 0x3e8000006b6b2820 */ /* 0x000fe20000400000 */
[----:B------:R-:W-:Y:S01]  /*d680*/  @P2 FMUL R108, R108, 0.25 ;  /* 0x3e8000006c6c2820 */ /* 0x000fe20000400000 */
[----:B------:R-:W-:Y:S01]  /*d690*/  @P2 FMUL R109, R109, 0.25 ;  /* 0x3e8000006d6d2820 */ /* 0x000fe20000400000 */
[----:B------:R-:W-:Y:S01]  /*d6a0*/  LEA R67, R90, R65, 0x1 ;  /* 0x000000415a437211 */ /* 0x000fe200078e08ff */
[----:B------:R-:W5:Y:S01]  /*d6b0*/  LDS.128 R40, [R82] ;  /* 0x0000000052287984 */ /* 0x000f620000000c00 */
[----:B------:R-:W-:Y:S01]  /*d6c0*/  @P2 FMUL R110, R110, 0.25 ;  /* 0x3e8000006e6e2820 */ /* 0x000fe20000400000 */
[----:B------:R-:W-:Y:S01]  /*d6d0*/  @P2 FMUL R111, R111, 0.25 ;  /* 0x3e8000006f6f2820 */ /* 0x000fe20000400000 */
[----:B------:R-:W-:Y:S01]  /*d6e0*/  @P2 FMUL R112, R112, 0.25 ;  /* 0x3e80000070702820 */ /* 0x000fe20000400000 */
[----:B------:R-:W-:Y:S01]  /*d6f0*/  LDS.128 R36, [R82+0x800] ;  /* 0x0008000052247984 */ /* 0x000fe20000000c00 */
[----:B------:R-:W-:Y:S01]  /*d700*/  @P2 FMUL R113, R113, 0.25 ;  /* 0x3e80000071712820 */ /* 0x000fe20000400000 */
[----:B------:R-:W-:Y:S01]  /*d710*/  @P2 FMUL R114, R114, 0.25 ;  /* 0x3e80000072722820 */ /* 0x000fe20000400000 */
[----:B------:R-:W-:Y:S01]  /*d720*/  @P2 FMUL R115, R115, 0.25 ;  /* 0x3e80000073732820 */ /* 0x000fe20000400000 */
[----:B------:R-:W-:Y:S01]  /*d730*/  BAR.SYNC.DEFER_BLOCKING 0x0 ;  /* 0x0000000000007b1d */ /* 0x000fe20000010000 */
[----:B------:R-:W-:-:S02]  /*d740*/  IMAD R71, R90, 0x2, R67 ;  /* 0x000000025a477824 */ /* 0x000fc400078e0243 */
        /* <DEDUP_REMOVED lines=12> */
[----:B------:R-:W-:-:S02]  /*d810*/  IMAD R79, R90, 0x2, R71 ;  /* 0x000000025a4f7824 */ /* 0x000fc400078e0247 */
        /* <DEDUP_REMOVED lines=9> */
[----:B------:R1:W-:Y:S01]  /*d8b0*/  STS.128 [R3], R84 ;  /* 0x0000005403007388 */ /* 0x0003e20000000c00 */
[C---:B------:R-:W-:Y:S01]  /*d8c0*/  FMUL R113, R136.reuse, R113 ;  /* 0x0000007188717220 */ /* 0x040fe20000400000 */
[C---:B------:R-:W-:Y:S01]  /*d8d0*/  FMUL R77, R136.reuse, R114 ;  /* 0x00000072884d7220 */ /* 0x040fe20000400000 */
[----:B------:R-:W-:Y:S01]  /*d8e0*/  FMUL R74, R136, R115 ;  /* 0x00000073884a7220 */ /* 0x000fe20000400000 */
[----:B------:R0:W-:Y:S01]  /*d8f0*/  STS.128 [R3+0x400], R60 ;  /* 0x0004003c03007388 */ /* 0x0001e20000000c00 */
[----:B------:R-:W-:Y:S01]  /*d900*/  LEA R81, R90, R79, 0x1 ;  /* 0x0000004f5a517211 */ /* 0x000fe200078e08ff */
[----:B------:R-:W0:Y:S01]  /*d910*/  LDC.64 R102, c[0x0][0x398] ;  /* 0x0000e600ff667b82 */ /* 0x000e220000000a00 */
[----:B------:R-:W-:-:S07]  /*d920*/  F2FP.BF16.F32.PACK_AB R57, R57, R104 ;  /* 0x000000683939723e */ /* 0x000fce00000010ff */
[----:B------:R-:W-:Y:S01]  /*d930*/  BAR.SYNC.DEFER_BLOCKING 0x0 ;  /* 0x0000000000007b1d */ /* 0x000fe20000010000 */
[----:B------:R-:W-:Y:S01]  /*d940*/  F2FP.BF16.F32.PACK_AB R97, R52, R105 ;  /* 0x000000693461723e */ /* 0x000fe200000010ff */
[----:B------:R-:W-:Y:S01]  /*d950*/  IMAD R89, R90, 0x2, R81 ;  /* 0x000000025a597824 */ /* 0x000fe200078e0251 */
[----:B------:R-:W-:Y:S01]  /*d960*/  F2FP.BF16.F32.PACK_AB R58, R73, R108 ;  /* 0x0000006c493a723e */ /* 0x000fe200000010ff */
[----:B------:R-:W-:Y:S01]  /*d970*/  IMAD R53, R252, UR7, RZ ;  /* 0x00000007fc357c24 */ /* 0x000fe2000f8e02ff */
[----:B------:R-:W-:Y:S01]  /*d980*/  F2FP.BF16.F32.PACK_AB R98, R68, R109 ;  /* 0x0000006d4462723e */ /* 0x000fe200000010ff */
[----:B------:R-:W-:Y:S01]  /*d990*/  IMAD R93, R90, 0x2, R89 ;  /* 0x000000025a5d7824 */ /* 0x000fe200078e0259 */
[----:B------:R-:W-:Y:S01]  /*d9a0*/  F2FP.BF16.F32.PACK_AB R59, R77, R112 ;  /* 0x000000704d3b723e */ /* 0x000fe200000010ff */
[----:B------:R-:W-:Y:S01]  /*d9b0*/  @P2 FMUL R116, R116, 0.25 ;  /* 0x3e80000074742820 */ /* 0x000fe20000400000 */
[----:B------:R-:W-:Y:S01]  /*d9c0*/  F2FP.BF16.F32.PACK_AB R99, R74, R113 ;  /* 0x000000714a63723e */ /* 0x000fe200000010ff */
[----:B------:R-:W-:Y:S01]  /*d9d0*/  @P2 FMUL R117, R117, 0.25 ;  /* 0x3e80000075752820 */ /* 0x000fe20000400000 */
[----:B------:R-:W-:Y:S01]  /*d9e0*/  LEA R73, R90, R93, 0x1 ;  /* 0x0000005d5a497211 */ /* 0x000fe200078e08ff */
[----:B------:R-:W-:Y:S01]  /*d9f0*/  @P2 FMUL R118, R118, 0.25 ;  /* 0x3e80000076762820 */ /* 0x000fe20000400000 */
[----:B------:R-:W-:Y:S01]  /*da00*/  @P2 FMUL R119, R119, 0.25 ;  /* 0x3e80000077772820 */ /* 0x000fe20000400000 */
[----:B------:R-:W-:Y:S01]  /*da10*/  @P2 FMUL R120, R120, 0.25 ;  /* 0x3e80000078782820 */ /* 0x000fe20000400000 */
[----:B------:R-:W-:Y:S01]  /*da20*/  @P2 FMUL R121, R121, 0.25 ;  /* 0x3e80000079792820 */ /* 0x000fe20000400000 */
[----:B------:R-:W-:-:S02]  /*da30*/  IMAD R77, R90, 0x2, R73 ;  /* 0x000000025a4d7824 */ /* 0x000fc400078e0249 */
[----:B------:R-:W-:Y:S01]  /*da40*/  @P2 FMUL R122, R122, 0.25 ;  /* 0x3e8000007a7a2820 */ /* 0x000fe20000400000 */
[----:B------:R-:W-:Y:S01]  /*da50*/  @P2 FMUL R123, R123, 0.25 ;  /* 0x3e8000007b7b2820 */ /* 0x000fe20000400000 */
[----:B------:R-:W-:Y:S01]  /*da60*/  @P2 FMUL R124, R124, 0.25 ;  /* 0x3e8000007c7c2820 */ /* 0x000fe20000400000 */
[----:B------:R-:W-:Y:S01]  /*da70*/  @P2 FMUL R125, R125, 0.25 ;  /* 0x3e8000007d7d2820 */ /* 0x000fe20000400000 */
[----:B------:R-:W-:Y:S01]  /*da80*/  @P2 FMUL R126, R126, 0.25 ;  /* 0x3e8000007e7e2820 */ /* 0x000fe20000400000 */
[----:B------:R-:W-:Y:S01]  /*da90*/  @P2 FMUL R127, R127, 0.25 ;  /* 0x3e8000007f7f2820 */ /* 0x000fe20000400000 */
[----:B------:R-:W-:Y:S01]  /*daa0*/  @P2 FMUL R128, R128, 0.25 ;  /* 0x3e80000080802820 */ /* 0x000fe20000400000 */
[----:B------:R-:W2:Y:S01]  /*dab0*/  LDS.128 R48, [R82] ;  /* 0x0000000052307984 */ /* 0x000ea20000000c00 */
[----:B------:R-:W-:Y:S01]  /*dac0*/  @P2 FMUL R129, R129, 0.25 ;  /* 0x3e80000081812820 */ /* 0x000fe20000400000 */
[----:B------:R-:W-:Y:S01]  /*dad0*/  @P2 FMUL R130, R130, 0.25 ;  /* 0x3e80000082822820 */ /* 0x000fe20000400000 */
[----:B------:R-:W-:Y:S01]  /*dae0*/  @P2 FMUL R131, R131, 0.25 ;  /* 0x3e80000083832820 */ /* 0x000fe20000400000 */
[----:B------:R-:W-:Y:S01]  /*daf0*/  LDS.128 R44, [R82+0x800] ;  /* 0x00080000522c7984 */ /* 0x000fe20000000c00 */
[C---:B------:R-:W-:Y:S01]  /*db00*/  @P3 FFMA.FTZ R132, R134.reuse, R135, +INF ;  /* 0x7f80000086843423 */ /* 0x040fe20000010087 */
[----:B------:R-:W-:Y:S01]  /*db10*/  FSETP.NEU.AND P2, PT, R134, RZ, PT ;  /* 0x000000ff8600720b */ /* 0x000fe20003f4d000 */
[C---:B------:R-:W-:Y:S01]  /*db20*/  IMAD.SHL.U32 R55, R53.reuse, 0x2, RZ ;  /* 0x0000000235377824 */ /* 0x040fe200078e00ff */
[----:B------:R-:W-:Y:S01]  /*db30*/  BAR.SYNC.DEFER_BLOCKING 0x0 ;  /* 0x0000000000007b1d */ /* 0x000fe20000010000 */
[----:B-1----:R-:W-:Y:S01]  /*db40*/  LEA R85, R90, R77, 0x1 ;  /* 0x0000004d5a557211 */ /* 0x002fe200078e08ff */
[----:B------:R-:W-:Y:S01]  /*db50*/  UIMAD.WIDE UR6, UR6, 0x2, URZ ;  /* 0x00000002060678a5 */ /* 0x000fe2000f8e02ff */
[----:B------:R-:W-:Y:S01]  /*db60*/  FSEL R132, R132, -INF , P2 ;  /* 0xff80000084847808 */ /* 0x000fe20001000000 */
[----:B------:R-:W-:-:S04]  /*db70*/  IMAD.HI R52, R53, 0x2, RZ ;  /* 0x0000000235347827 */ /* 0x000fc800078e02ff */
[----:B------:R-:W-:Y:S01]  /*db80*/  @!P4 FMUL R117, R117, 16777216 ;  /* 0x4b8000007575c820 */ /* 0x000fe20000400000 */
[----:B------:R-:W-:Y:S01]  /*db90*/  @!P4 FMUL R119, R119, 16777216 ;  /* 0x4b8000007777c820 */ /* 0x000fe20000400000 */
[----:B0-----:R-:W-:Y:S01]  /*dba0*/  IADD3 R60, P1, P2, R55, UR8, R102 ;  /* 0x00000008373c7c10 */ /* 0x001fe2000fa3e066 */
[----:B------:R-:W-:Y:S01]  /*dbb0*/  @!P4 FMUL R120, R120, 16777216 ;  /* 0x4b8000007878c820 */ /* 0x000fe20000400000 */
[----:B------:R-:W-:Y:S01]  /*dbc0*/  @!P4 FMUL R122, R122, 16777216 ;  /* 0x4b8000007a7ac820 */ /* 0x000fe20000400000 */
[----:B------:R-:W-:Y:S02]  /*dbd0*/  IMAD R87, R90, 0x2, R85 ;  /* 0x000000025a577824 */ /* 0x000fe400078e0255 */
[C---:B------:R-:W-:Y:S01]  /*dbe0*/  FMUL R117, R136.reuse, R117 ;  /* 0x0000007588757220 */ /* 0x040fe20000400000 */
[----:B------:R-:W-:Y:S01]  /*dbf0*/  FMUL R66, R136, R119 ;  /* 0x0000007788427220 */ /* 0x000fe20000400000 */
[----:B------:R-:W-:Y:S01]  /*dc00*/  IADD3.X R61, PT, PT, R52, UR7, R103, P1, P2 ;  /* 0x00000007343d7c10 */ /* 0x000fe20008fe4467 */
[C---:B------:R-:W-:Y:S01]  /*dc10*/  FMUL R120, R136.reuse, R120 ;  /* 0x0000007888787220 */ /* 0x040fe20000400000 */
[----:B------:R-:W-:Y:S01]  /*dc20*/  FMUL R75, R136, R122 ;  /* 0x0000007a884b7220 */ /* 0x000fe20000400000 */
[----:B------:R-:W-:Y:S01]  /*dc30*/  @!P4 FMUL R124, R124, 16777216 ;  /* 0x4b8000007c7cc820 */ /* 0x000fe20000400000 */
[----:B------:R-:W-:Y:S01]  /*dc40*/  @!P4 FMUL R126, R126, 16777216 ;  /* 0x4b8000007e7ec820 */ /* 0x000fe20000400000 */
[----:B------:R-:W-:Y:S01]  /*dc50*/  IMAD R95, R90, 0x2, R87 ;  /* 0x000000025a5f7824 */ /* 0x000fe200078e0257 */
[----:B------:R-:W-:Y:S01]  /*dc60*/  F2FP.BF16.F32.PACK_AB R104, R66, R117 ;  /* 0x000000754268723e */ /* 0x000fe200000010ff */
[----:B------:R-:W-:Y:S01]  /*dc70*/  @!P4 FMUL R118, R118, 16777216 ;  /* 0x4b8000007676c820 */ /* 0x000fe20000400000 */
[----:B------:R-:W-:Y:S01]  /*dc80*/  @!P4 FMUL R128, R128, 16777216 ;  /* 0x4b8000008080c820 */ /* 0x000fe20000400000 */
[----:B------:R-:W-:Y:S01]  /*dc90*/  @!P4 FMUL R130, R130, 16777216 ;  /* 0x4b8000008282c820 */ /* 0x000fe20000400000 */
[C---:B------:R-:W-:Y:S01]  /*dca0*/  FMUL R124, R136.reuse, R124 ;  /* 0x0000007c887c7220 */ /* 0x040fe20000400000 */
[----:B------:R-:W-:Y:S01]  /*dcb0*/  STS.128 [R3], R56 ;  /* 0x0000003803007388 */ /* 0x000fe20000000c00 */
[C---:B------:R-:W-:Y:S01]  /*dcc0*/  FMUL R83, R136.reuse, R126 ;  /* 0x0000007e88537220 */ /* 0x040fe20000400000 */
[----:B------:R-:W-:Y:S01]  /*dcd0*/  F2FP.BF16.F32.PACK_AB R117, R75, R120 ;  /* 0x000000784b75723e */ /* 0x000fe200000010ff */
[----:B------:R-:W-:Y:S01]  /*dce0*/  FMUL R69, R136, R118 ;  /* 0x0000007688457220 */ /* 0x000fe20000400000 */
[----:B------:R0:W-:Y:S01]  /*dcf0*/  STS.128 [R3+0x400], R96 ;  /* 0x0004006003007388 */ /* 0x0001e20000000c00 */
[----:B------:R-:W-:Y:S01]  /*dd00*/  LEA R75, R90, R95, 0x1 ;  /* 0x0000005f5a4b7211 */ /* 0x000fe200078e08ff */
[C---:B------:R-:W-:Y:S01]  /*dd10*/  FMUL R128, R136.reuse, R128 ;  /* 0x0000008088807220 */ /* 0x040fe20000400000 */
[----:B------:R-:W-:Y:S01]  /*dd20*/  FMUL R91, R136, R130 ;  /* 0x00000082885b7220 */ /* 0x000fe20000400000 */
[----:B------:R-:W-:Y:S01]  /*dd30*/  BAR.SYNC.DEFER_BLOCKING 0x0 ;  /* 0x0000000000007b1d */ /* 0x000fe20000010000 */
[----:B------:R-:W-:Y:S01]  /*dd40*/  @!P4 FMUL R116, R116, 16777216 ;  /* 0x4b8000007474c820 */ /* 0x000fe20000400000 */
[----:B------:R-:W-:Y:S01]  /*dd50*/  @!P4 FMUL R121, R121, 16777216 ;  /* 0x4b8000007979c820 */ /* 0x000fe20000400000 */
[----:B------:R-:W-:Y:S01]  /*dd60*/  @!P4 FMUL R123, R123, 16777216 ;  /* 0x4b8000007b7bc820 */ /* 0x000fe20000400000 */
[----:B------:R-:W-:Y:S01]  /*dd70*/  @!P4 FMUL R125, R125, 16777216 ;  /* 0x4b8000007d7dc820 */ /* 0x000fe20000400000 */
[----:B------:R-:W-:Y:S01]  /*dd80*/  @!P4 FMUL R127, R127, 16777216 ;  /* 0x4b8000007f7fc820 */ /* 0x000fe20000400000 */
[----:B------:R-:W-:Y:S01]  /*dd90*/  @!P4 FMUL R129, R129, 16777216 ;  /* 0x4b8000008181c820 */ /* 0x000fe20000400000 */
[----:B------:R-:W-:Y:S01]  /*dda0*/  F2FP.BF16.F32.PACK_AB R118, R83, R124 ;  /* 0x0000007c5376723e */ /* 0x000fe200000010ff */
        /* <DEDUP_REMOVED lines=8> */
[----:B------:R-:W-:Y:S01]  /*de30*/  F2FP.BF16.F32.PACK_AB R119, R91, R128 ;  /* 0x000000805b77723e */ /* 0x000fe200000010ff */
[----:B------:R-:W-:Y:S01]  /*de40*/  FMUL R136, R136, R131 ;  /* 0x0000008388887220 */ /* 0x000fe20000400000 */
[----:B------:R-:W-:Y:S01]  /*de50*/  IMAD R91, R90, 0x2, R83 ;  /* 0x000000025a5b7824 */ /* 0x000fe200078e0253 */
[----:B------:R-:W-:Y:S01]  /*de60*/  F2FP.BF16.F32.PACK_AB R116, R69, R116 ;  /* 0x000000744574723e */ /* 0x000fe200000010ff */
[----:B------:R-:W-:Y:S01]  /*de70*/  FFMA R133, R132, 0.69314718246459960938, R133 ;  /* 0x3f31721884857823 */ /* 0x000fe20000000085 */
[----:B------:R-:W-:Y:S01]  /*de80*/  F2FP.BF16.F32.PACK_AB R105, R70, R121 ;  /* 0x000000794669723e */ /* 0x000fe200000010ff */
[----:B------:R-:W1:Y:S01]  /*de90*/  LDCU UR6, c[0x0][0x3ec] ;  /* 0x00007d80ff0677ac */ /* 0x000e620008000800 */
[----:B------:R-:W-:Y:S01]  /*dea0*/  F2FP.BF16.F32.PACK_AB R106, R94, R125 ;  /* 0x0000007d5e6a723e */ /* 0x000fe200000010ff */
[----:B------:R-:W2:Y:S01]  /*deb0*/  LDS.128 R56, [R82] ;  /* 0x0000000052387984 */ /* 0x000ea20000000c00 */
[----:B------:R-:W-:-:S02]  /*dec0*/  F2FP.BF16.F32.PACK_AB R107, R136, R129 ;  /* 0x00000081886b723e */ /* 0x000fc400000010ff */
[C---:B0-----:R-:W-:Y:S01]  /*ded0*/  LEA R97, R90.reuse, R91, 0x1 ;  /* 0x0000005b5a617211 */ /* 0x041fe200078e08ff */
[----:B------:R-:W-:Y:S01]  /*dee0*/  LDS.128 R52, [R82+0x800] ;  /* 0x0008000052347984 */ /* 0x000fe20000000c00 */
[----:B------:R-:W-:Y:S03]  /*def0*/  BAR.SYNC.DEFER_BLOCKING 0x0 ;  /* 0x0000000000007b1d */ /* 0x000fe60000010000 */
[C---:B------:R-:W-:Y:S01]  /*df00*/  IMAD R99, R90.reuse, 0x2, R97 ;  /* 0x000000025a637824 */ /* 0x040fe200078e0261 */
[-C--:B------:R-:W-:Y:S02]  /*df10*/  LEA R62, P1, R65, R60.reuse, 0x1 ;  /* 0x0000003c413e7211 */ /* 0x080fe400078208ff */
[----:B------:R-:W-:Y:S01]  /*df20*/  LEA R64, P2, R67, R60, 0x1 ;  /* 0x0000003c43407211 */ /* 0x000fe200078408ff */
[----:B------:R-:W-:Y:S01]  /*df30*/  IMAD R101, R90, 0x2, R99 ;  /* 0x000000025a657824 */ /* 0x000fe200078e0263 */
[----:B------:R-:W-:-:S02]  /*df40*/  LEA.HI.X.SX32 R63, R65, R61, 0x1, P1 ;  /* 0x0000003d413f7211 */ /* 0x000fc400008f0eff */
[-C--:B------:R-:W-:Y:S01]  /*df50*/  LEA R66, P1, R71, R60.reuse, 0x1 ;  /* 0x0000003c47427211 */ /* 0x080fe200078208ff */
[----:B-1----:R-:W-:Y:S01]  /*df60*/  UIMAD UR6, UR73, UR6, URZ ;  /* 0x00000006490672a4 */ /* 0x002fe2000f8e02ff */
[----:B------:R-:W-:Y:S02]  /*df70*/  LEA R103, R90, R101, 0x1 ;  /* 0x000000655a677211 */ /* 0x000fe400078e08ff */
[-C--:B------:R-:W-:Y:S01]  /*df80*/  LEA.HI.X.SX32 R65, R67, R61.reuse, 0x1, P2 ;  /* 0x0000003d43417211 */ /* 0x080fe200010f0eff */
[----:B------:R-:W-:Y:S01]  /*df90*/  USHF.L.U32 UR8, UR6, 0x2, URZ ;  /* 0x0000000206087899 */ /* 0x000fe200080006ff */
[----:B------:R-:W-:Y:S01]  /*dfa0*/  LEA.HI.X.SX32 R67, R71, R61, 0x1, P1 ;  /* 0x0000003d47437211 */ /* 0x000fe200008f0eff */
[----:B------:R-:W-:Y:S01]  /*dfb0*/  UIMAD.WIDE UR6, UR6, 0x4, URZ ;  /* 0x00000004060678a5 */ /* 0x000fe2000f8e02ff */
[----:B------:R-:W-:-:S04]  /*dfc0*/  LEA R68, P1, R79, R60, 0x1 ;  /* 0x0000003c4f447211 */ /* 0x000fc800078208ff */
[-C--:B------:R-:W-:Y:S02]  /*dfd0*/  LEA.HI.X.SX32 R69, R79, R61.reuse, 0x1, P1 ;  /* 0x0000003d4f457211 */ /* 0x080fe400008f0eff */
[C---:B------:R-:W-:Y:S01]  /*dfe0*/  LEA R70, P1, R81.reuse, R60, 0x1 ;  /* 0x0000003c51467211 */ /* 0x040fe200078208ff */
[----:B------:R-:W-:Y:S03]  /*dff0*/  STS.128 [R3], R116 ;  /* 0x0000007403007388 */ /* 0x000fe60000000c00 */
[----:B------:R-:W-:Y:S01]  /*e000*/  LEA.HI.X.SX32 R71, R81, R61, 0x1, P1 ;  /* 0x0000003d51477211 */ /* 0x000fe200008f0eff */
[----:B------:R0:W-:Y:S01]  /*e010*/  STS.128 [R3+0x400], R104 ;  /* 0x0004006803007388 */ /* 0x0001e20000000c00 */
[----:B------:R-:W-:Y:S01]  /*e020*/  BAR.SYNC.DEFER_BLOCKING 0x0 ;  /* 0x0000000000007b1d */ /* 0x000fe20000010000 */
[----:B0-----:R-:W-:-:S05]  /*e030*/  IMAD R3, R90, 0x2, R103 ;  /* 0x000000025a037824 */ /* 0x001fca00078e0267 */
[----:B------:R-:W-:-:S05]  /*e040*/  LEA R79, R90, R3, 0x1 ;  /* 0x000000035a4f7211 */ /* 0x000fca00078e08ff */
[C---:B------:R-:W-:Y:S01]  /*e050*/  IMAD R81, R90.reuse, 0x2, R79 ;  /* 0x000000025a517824 */ /* 0x040fe200078e024f */
[----:B------:R0:W-:Y:S04]  /*e060*/  STG.E.U16 desc[UR4][R62.64], R4 ;  /* 0x000000043e007986 */ /* 0x0001e8000c101504 */
[----:B------:R-:W-:Y:S02]  /*e070*/  LEA R105, R90, R81, 0x1 ;  /* 0x000000515a697211 */ /* 0x000fe400078e08ff */
[----:B0-----:R-:W-:Y:S02]  /*e080*/  PRMT R63, R4, 0x7632, R63 ;  /* 0x00007632043f7816 */ /* 0x001fe4000000003f */
[----:B------:R-:W-:-:S03]  /*e090*/  LEA R62, P1, R89, R60, 0x1 ;  /* 0x0000003c593e7211 */ /* 0x000fc600078208ff */
[----:B------:R0:W-:Y:S04]  /*e0a0*/  STG.E.U16 desc[UR4][R64.64], R63 ;  /* 0x0000003f40007986 */ /* 0x0001e8000c101504 */
[----:B------:R1:W-:Y:S01]  /*e0b0*/  STG.E.U16 desc[UR4][R66.64], R5 ;  /* 0x0000000542007986 */ /* 0x0003e2000c101504 */
[----:B0-----:R-:W-:Y:S02]  /*e0c0*/  PRMT R65, R5, 0x7632, R65 ;  /* 0x0000763205417816 */ /* 0x001fe40000000041 */
[----:B------:R-:W-:Y:S01]  /*e0d0*/  LEA.HI.X.SX32 R63, R89, R61, 0x1, P1 ;  /* 0x0000003d593f7211 */ /* 0x000fe200008f0eff */
[----:B------:R-:W-:Y:S01]  /*e0e0*/  IMAD R89, R90, 0x2, R105 ;  /* 0x000000025a597824 */ /* 0x000fe200078e0269 */
[----:B------:R-:W-:Y:S01]  /*e0f0*/  LEA R64, P1, R93, R60, 0x1 ;  /* 0x0000003c5d407211 */ /* 0x000fe200078208ff */
[----:B------:R0:W-:Y:S01]  /*e100*/  STG.E.U16 desc[UR4][R68.64], R65 ;  /* 0x0000004144007986 */ /* 0x0001e2000c101504 */
[----:B-1----:R-:W-:-:S03]  /*e110*/  PRMT R5, R6, 0x7632, R5 ;  /* 0x0000763206057816 */ /* 0x002fc60000000005 */
[----:B------:R-:W-:Y:S04]  /*e120*/  STG.E.U16 desc[UR4][R70.64], R6 ;  /* 0x0000000646007986 */ /* 0x000fe8000c101504 */
[----:B------:R1:W-:Y:S01]  /*e130*/  STG.E.U16 desc[UR4][R62.64], R5 ;  /* 0x000000053e007986 */ /* 0x0003e2000c101504 */
[----:B0-----:R-:W-:Y:S02]  /*e140*/  LEA.HI.X.SX32 R65, R93, R61, 0x1, P1 ;  /* 0x0000003d5d417211 */ /* 0x001fe400008f0eff */
[C---:B------:R-:W-:Y:S02]  /*e150*/  LEA R93, R90.reuse, R89, 0x1 ;  /* 0x000000595a5d7211 */ /* 0x040fe400078e08ff */
[C---:B------:R-:W-:Y:S01]  /*e160*/  LEA R4, P1, R73.reuse, R60, 0x1 ;  /* 0x0000003c49047211 */ /* 0x040fe200078208ff */
[----:B------:R-:W-:Y:S02]  /*e170*/  STG.E.U16 desc[UR4][R64.64], R7 ;  /* 0x0000000740007986 */ /* 0x000fe4000c101504 */
[----:B------:R-:W-:Y:S01]  /*e180*/  IMAD R107, R90, 0x2, R93 ;  /* 0x000000025a6b7824 */ /* 0x000fe200078e025d */
[----:B-1----:R-:W-:-:S02]  /*e190*/  LEA.HI.X.SX32 R5, R73, R61, 0x1, P1 ;  /* 0x0000003d49057211 */ /* 0x002fc400008f0eff */
[CC--:B------:R-:W-:Y:S02]  /*e1a0*/  LEA R66, P1, R77.reuse, R60.reuse, 0x1 ;  /* 0x0000003c4d427211 */ /* 0x0c0fe400078208ff */
[C---:B------:R-:W-:Y:S02]  /*e1b0*/  LEA R73, R90.reuse, R107, 0x1 ;  /* 0x0000006b5a497211 */ /* 0x040fe400078e08ff */
[-C--:B------:R-:W-:Y:S02]  /*e1c0*/  LEA.HI.X.SX32 R67, R77, R61.reuse, 0x1, P1 ;  /* 0x0000003d4d437211 */ /* 0x080fe400008f0eff */
[----:B------:R-:W-:Y:S01]  /*e1d0*/  LEA R68, P1, R85, R60, 0x1 ;  /* 0x0000003c55447211 */ /* 0x000fe200078208ff */
[----:B------:R-:W-:Y:S01]  /*e1e0*/  IMAD R71, R90, 0x2, R73 ;  /* 0x000000025a477824 */ /* 0x000fe200078e0249 */
[----:B------:R-:W-:Y:S02]  /*e1f0*/  PRMT R63, R7, 0x7632, R63 ;  /* 0x00007632073f7816 */ /* 0x000fe4000000003f */
[----:B------:R-:W-:-:S02]  /*e200*/  LEA.HI.X.SX32 R69, R85, R61, 0x1, P1 ;  /* 0x0000003d55457211 */ /* 0x000fc400008f0eff */
[----:B------:R-:W-:Y:S01]  /*e210*/  LEA R77, R90, R71, 0x1 ;  /* 0x000000475a4d7211 */ /* 0x000fe200078e08ff */
[----:B------:R0:W-:Y:S01]  /*e220*/  STG.E.U16 desc[UR4][R4.64], R63 ;  /* 0x0000003f04007986 */ /* 0x0001e2000c101504 */
[----:B------:R-:W-:-:S03]  /*e230*/  LEA R62, P1, R87, R60, 0x1 ;  /* 0x0000003c573e7211 */ /* 0x000fc600078208ff */
[----:B------:R-:W-:Y:S01]  /*e240*/  IMAD R85, R90, 0x2, R77 ;  /* 0x000000025a557824 */ /* 0x000fe200078e024d */
[----:B--2---:R-:W-:Y:S01]  /*e250*/  STG.E.U16 desc[UR4][R66.64], R12 ;  /* 0x0000000c42007986 */ /* 0x004fe2000c101504 */
[----:B0-----:R-:W-:-:S03]  /*e260*/  LEA.HI.X.SX32 R63, R87, R61, 0x1, P1 ;  /* 0x0000003d573f7211 */ /* 0x001fc600008f0eff */
[----:B------:R-:W-:Y:S02]  /*e270*/  LEA R87, R90, R85, 0x1 ;  /* 0x000000555a577211 */ /* 0x000fe400078e08ff */
[CC--:B------:R-:W-:Y:S02]  /*e280*/  LEA R6, P1, R95.reuse, R60.reuse, 0x1 ;  /* 0x0000003c5f067211 */ /* 0x0c0fe400078208ff */
[----:B------:R-:W-:Y:S01]  /*e290*/  PRMT R5, R12, 0x7632, R5 ;  /* 0x000076320c057816 */ /* 0x000fe20000000005 */
[C---:B------:R-:W-:Y:S01]  /*e2a0*/  IMAD R109, R90.reuse, 0x2, R87 ;  /* 0x000000025a6d7824 */ /* 0x040fe200078e0257 */
[----:B------:R-:W-:Y:S02]  /*e2b0*/  LEA.HI.X.SX32 R7, R95, R61, 0x1, P1 ;  /* 0x0000003d5f077211 */ /* 0x000fe400008f0eff */
[----:B------:R-:W-:Y:S01]  /*e2c0*/  LEA R4, P1, R75, R60, 0x1 ;  /* 0x0000003c4b047211 */ /* 0x000fe200078208ff */
[----:B------:R0:W-:Y:S01]  /*e2d0*/  STG.E.U16 desc[UR4][R68.64], R5 ;  /* 0x0000000544007986 */ /* 0x0001e2000c101504 */
[----:B------:R-:W-:-:S03]  /*e2e0*/  LEA R95, R90, R109, 0x1 ;  /* 0x0000006d5a5f7211 */ /* 0x000fc600078e08ff */
[----:B------:R1:W-:Y:S01]  /*e2f0*/  STG.E.U16 desc[UR4][R62.64], R13 ;  /* 0x0000000d3e007986 */ /* 0x0003e2000c101504 */
[----:B0-----:R-:W-:Y:S01]  /*e300*/  LEA.HI.X.SX32 R5, R75, R61, 0x1, P1 ;  /* 0x0000003d4b057211 */ /* 0x001fe200008f0eff */
[C---:B------:R-:W-:Y:S01]  /*e310*/  IMAD R75, R90.reuse, 0x2, R95 ;  /* 0x000000025a4b7824 */ /* 0x040fe200078e025f */
[-C--:B------:R-:W-:Y:S02]  /*e320*/  LEA R64, P1, R83, R60.reuse, 0x1 ;  /* 0x0000003c53407211 */ /* 0x080fe400078208ff */
[----:B-1----:R-:W-:Y:S02]  /*e330*/  PRMT R63, R13, 0x7632, R63 ;  /* 0x000076320d3f7816 */ /* 0x002fe4000000003f */
[C---:B------:R-:W-:Y:S02]  /*e340*/  LEA R69, R90.reuse, R75, 0x1 ;  /* 0x0000004b5a457211 */ /* 0x040fe400078e08ff */
[----:B------:R-:W-:Y:S01]  /*e350*/  LEA.HI.X.SX32 R65, R83, R61, 0x1, P1 ;  /* 0x0000003d53417211 */ /* 0x000fe200008f0eff */
[----:B------:R0:W-:Y:S01]  /*e360*/  STG.E.U16 desc[UR4][R6.64], R63 ;  /* 0x0000003f06007986 */ /* 0x0001e2000c101504 */
[----:B------:R-:W-:Y:S01]  /*e370*/  LEA R66, P1, R91, R60, 0x1 ;  /* 0x0000003c5b427211 */ /* 0x000fe200078208ff */
[----:B------:R-:W-:-:S02]  /*e380*/  IMAD R83, R90, 0x2, R69 ;  /* 0x000000025a537824 */ /* 0x000fc400078e0245 */
[----:B------:R1:W-:Y:S01]  /*e390*/  STG.E.U16 desc[UR4][R4.64], R14 ;  /* 0x0000000e04007986 */ /* 0x0003e2000c101504 */
[----:B------:R-:W-:Y:S02]  /*e3a0*/  LEA.HI.X.SX32 R67, R91, R61, 0x1, P1 ;  /* 0x0000003d5b437211 */ /* 0x000fe400008f0eff */
[----:B------:R-:W-:Y:S02]  /*e3b0*/  LEA R91, R90, R83, 0x1 ;  /* 0x000000535a5b7211 */ /* 0x000fe400078e08ff */
[----:B------:R-:W-:-:S03]  /*e3c0*/  LEA R12, P1, R97, R60, 0x1 ;  /* 0x0000003c610c7211 */ /* 0x000fc600078208ff */
[C---:B------:R-:W-:Y:S01]  /*e3d0*/  IMAD R111, R90.reuse, 0x2, R91 ;  /* 0x000000025a6f7824 */ /* 0x040fe200078e025b */
[----:B------:R-:W-:Y:S02]  /*e3e0*/  LEA.HI.X.SX32 R13, R97, R61, 0x1, P1 ;  /* 0x0000003d610d7211 */ /* 0x000fe400008f0eff */
[CC--:B0-----:R-:W-:Y:S02]  /*e3f0*/  LEA R6, P1, R99.reuse, R60.reuse, 0x1 ;  /* 0x0000003c63067211 */ /* 0x0c1fe400078208ff */
[----:B------:R-:W-:Y:S02]  /*e400*/  LEA R97, R90, R111, 0x1 ;  /* 0x0000006f5a617211 */ /* 0x000fe400078e08ff */
[----:B-1----:R-:W-:Y:S02]  /*e410*/  PRMT R5, R14, 0x7632, R5 ;  /* 0x000076320e057816 */ /* 0x002fe40000000005 */
[----:B------:R-:W-:Y:S01]  /*e420*/  LEA.HI.X.SX32 R7, R99, R61, 0x1, P1 ;  /* 0x0000003d63077211 */ /* 0x000fe200008f0eff */
[----:B------:R-:W-:Y:S01]  /*e430*/  IMAD R99, R90, 0x2, R97 ;  /* 0x000000025a637824 */ /* 0x000fe200078e0261 */
[----:B------:R-:W-:Y:S01]  /*e440*/  LEA R4, P1, R101, R60, 0x1 ;  /* 0x0000003c65047211 */ /* 0x000fe200078208ff */
[----:B------:R0:W-:Y:S01]  /*e450*/  STG.E.U16 desc[UR4][R64.64], R5 ;  /* 0x0000000540007986 */ /* 0x0001e2000c101504 */
[----:B------:R-:W-:-:S03]  /*e460*/  PRMT R63, R15, 0x7632, R63 ;  /* 0x000076320f3f7816 */ /* 0x000fc6000000003f */
[----:B------:R-:W-:Y:S04]  /*e470*/  STG.E.U16 desc[UR4][R66.64], R15 ;  /* 0x0000000f42007986 */ /* 0x000fe8000c101504 */
[----:B------:R1:W-:Y:S01]  /*e480*/  STG.E.U16 desc[UR4][R12.64], R63 ;  /* 0x0000003f0c007986 */ /* 0x0003e2000c101504 */
[----:B0-----:R-:W-:-:S03]  /*e490*/  LEA R65, R90, R99, 0x1 ;  /* 0x000000635a417211 */ /* 0x001fc600078e08ff */
[----:B---3--:R0:W-:Y:S01]  /*e4a0*/  STG.E.U16 desc[UR4][R6.64], R20 ;  /* 0x0000001406007986 */ /* 0x0081e2000c101504 */
[----:B------:R-:W-:Y:S02]  /*e4b0*/  LEA.HI.X.SX32 R5, R101, R61, 0x1, P1 ;  /* 0x0000003d65057211 */ /* 0x000fe400008f0eff */
[----:B------:R-:W-:Y:S01]  /*e4c0*/  LEA R62, P1, R103, R60, 0x1 ;  /* 0x0000003c673e7211 */ /* 0x000fe200078208ff */
[----:B------:R-:W-:-:S03]  /*e4d0*/  IMAD R101, R90, 0x2, R65 ;  /* 0x000000025a657824 */ /* 0x000fc600078e0241 */
[----:B-1----:R-:W-:Y:S02]  /*e4e0*/  LEA.HI.X.SX32 R63, R103, R61, 0x1, P1 ;  /* 0x0000003d673f7211 */ /* 0x002fe400008f0eff */
[----:B------:R-:W-:Y:S02]  /*e4f0*/  LEA R67, R90, R101, 0x1 ;  /* 0x000000655a437211 */ /* 0x000fe400078e08ff */
[CC--:B------:R-:W-:Y:S02]  /*e500*/  LEA R14, P1, R3.reuse, R60.reuse, 0x1 ;  /* 0x0000003c030e7211 */ /* 0x0c0fe400078208ff */
[----:B0-----:R-:W-:Y:S01]  /*e510*/  PRMT R7, R20, 0x7632, R7 ;  /* 0x0000763214077816 */ /* 0x001fe20000000007 */
[C---:B------:R-:W-:Y:S01]  /*e520*/  IMAD R103, R90.reuse, 0x2, R67 ;  /* 0x000000025a677824 */ /* 0x040fe200078e0243 */
[----:B------:R-:W-:Y:S02]  /*e530*/  LEA.HI.X.SX32 R15, R3, R61, 0x1, P1 ;  /* 0x0000003d030f7211 */ /* 0x000fe400008f0eff */
[----:B------:R-:W-:Y:S01]  /*e540*/  LEA R12, P1, R79, R60, 0x1 ;  /* 0x0000003c4f0c7211 */ /* 0x000fe200078208ff */
[----:B------:R0:W-:Y:S01]  /*e550*/  STG.E.U16 desc[UR4][R4.64], R7 ;  /* 0x0000000704007986 */ /* 0x0001e2000c101504 */
[----:B------:R-:W-:-:S02]  /*e560*/  LEA R113, R90, R103, 0x1 ;  /* 0x000000675a717211 */ /* 0x000fc400078e08ff */
[----:B------:R-:W-:Y:S01]  /*e570*/  LEA.HI.X.SX32 R13, R79, R61, 0x1, P1 ;  /* 0x0000003d4f0d7211 */ /* 0x000fe200008f0eff */
[----:B------:R1:W-:Y:S01]  /*e580*/  STG.E.U16 desc[UR4][R62.64], R21 ;  /* 0x000000153e007986 */ /* 0x0003e2000c101504 */
[-C--:B------:R-:W-:Y:S01]  /*e590*/  LEA R6, P1, R81, R60.reuse, 0x1 ;  /* 0x0000003c51067211 */ /* 0x080fe200078208ff */
[C---:B------:R-:W-:Y:S01]  /*e5a0*/  IMAD R115, R90.reuse, 0x2, R113 ;  /* 0x000000025a737824 */ /* 0x040fe200078e0271 */
[----:B------:R-:W-:Y:S02]  /*e5b0*/  PRMT R3, R21, 0x7632, R3 ;  /* 0x0000763215037816 */ /* 0x000fe40000000003 */
[----:B------:R-:W-:Y:S02]  /*e5c0*/  LEA R20, P2, R89, R60, 0x1 ;  /* 0x0000003c59147211 */ /* 0x000fe400078408ff */
[----:B------:R-:W-:Y:S01]  /*e5d0*/  LEA R79, R90, R115, 0x1 ;  /* 0x000000735a4f7211 */ /* 0x000fe200078e08ff */
[----:B------:R2:W-:Y:S01]  /*e5e0*/  STG.E.U16 desc[UR4][R14.64], R3 ;  /* 0x000000030e007986 */ /* 0x0005e2000c101504 */
[----:B0-----:R-:W-:-:S02]  /*e5f0*/  LEA.HI.X.SX32 R7, R81, R61, 0x1, P1 ;  /* 0x0000003d51077211 */ /* 0x001fc400008f0eff */
[----:B------:R-:W-:Y:S01]  /*e600*/  PRMT R5, R22, 0x7632, R5 ;  /* 0x0000763216057816 */ /* 0x000fe20000000005 */
[C---:B------:R-:W-:Y:S01]  /*e610*/  IMAD R81, R90.reuse, 0x2, R79 ;  /* 0x000000025a517824 */ /* 0x040fe200078e024f */
[-C--:B------:R-:W-:Y:S01]  /*e620*/  LEA R4, P1, R105, R60.reuse, 0x1 ;  /* 0x0000003c69047211 */ /* 0x080fe200078208ff */
[----:B------:R-:W-:Y:S01]  /*e630*/  STG.E.U16 desc[UR4][R12.64], R22 ;  /* 0x000000160c007986 */ /* 0x000fe2000c101504 */
[----:B-1----:R-:W-:Y:S02]  /*e640*/  LEA.HI.X.SX32 R21, R89, R61, 0x1, P2 ;  /* 0x0000003d59157211 */ /* 0x002fe400010f0eff */
[----:B------:R-:W-:Y:S01]  /*e650*/  LEA R117, R90, R81, 0x1 ;  /* 0x000000515a757211 */ /* 0x000fe200078e08ff */
[----:B------:R0:W-:Y:S01]  /*e660*/  STG.E.U16 desc[UR4][R6.64], R5 ;  /* 0x0000000506007986 */ /* 0x0001e2000c101504 */
[----:B------:R-:W-:Y:S02]  /*e670*/  LEA R62, P2, R69, R60, 0x1 ;  /* 0x0000003c453e7211 */ /* 0x000fe400078408ff */
[----:B--2---:R-:W-:-:S02]  /*e680*/  PRMT R3, R23, 0x7632, R3 ;  /* 0x0000763217037816 */ /* 0x004fc40000000003 */
[-C--:B------:R-:W-:Y:S02]  /*e690*/  LEA.HI.X.SX32 R63, R69, R61.reuse, 0x1, P2 ;  /* 0x0000003d453f7211 */ /* 0x080fe400010f0eff */
[----:B0-----:R-:W-:Y:S01]  /*e6a0*/  LEA.HI.X.SX32 R5, R105, R61, 0x1, P1 ;  /* 0x0000003d69057211 */ /* 0x001fe200008f0eff */
[----:B------:R-:W-:Y:S01]  /*e6b0*/  IMAD R105, R90, 0x2, R117 ;  /* 0x000000025a697824 */ /* 0x000fe200078e0275 */
[----:B------:R-:W-:-:S03]  /*e6c0*/  LEA R14, P1, R93, R60, 0x1 ;  /* 0x0000003c5d0e7211 */ /* 0x000fc600078208ff */
[----:B------:R0:W-:Y:S01]  /*e6d0*/  STG.E.U16 desc[UR4][R4.64], R23 ;  /* 0x0000001704007986 */ /* 0x0001e2000c101504 */
[C---:B------:R-:W-:Y:S02]  /*e6e0*/  LEA R89, R90.reuse, R105, 0x1 ;  /* 0x000000695a597211 */ /* 0x040fe400078e08ff */
[-C--:B------:R-:W-:Y:S01]  /*e6f0*/  LEA.HI.X.SX32 R15, R93, R61.reuse, 0x1, P1 ;  /* 0x0000003d5d0f7211 */ /* 0x080fe200008f0eff */
[----:B------:R1:W-:Y:S01]  /*e700*/  STG.E.U16 desc[UR4][R20.64], R3 ;  /* 0x0000000314007986 */ /* 0x0003e2000c101504 */
[C---:B------:R-:W-:Y:S01]  /*e710*/  LEA R6, P1, R107.reuse, R60, 0x1 ;  /* 0x0000003c6b067211 */ /* 0x040fe200078208ff */
[C---:B------:R-:W-:Y:S02]  /*e720*/  IMAD R93, R90.reuse, 0x2, R89 ;  /* 0x000000025a5d7824 */ /* 0x040fe400078e0259 */
[----:B----4-:R-:W-:Y:S01]  /*e730*/  STG.E.U16 desc[UR4][R14.64], R28 ;  /* 0x0000001c0e007986 */ /* 0x010fe2000c101504 */
[----:B------:R-:W-:Y:S02]  /*e740*/  LEA.HI.X.SX32 R7, R107, R61, 0x1, P1 ;  /* 0x0000003d6b077211 */ /* 0x000fe400008f0eff */
[----:B------:R-:W-:-:S02]  /*e750*/  LEA R119, R90, R93, 0x1 ;  /* 0x0000005d5a777211 */ /* 0x000fc400078e08ff */
[CC--:B------:R-:W-:Y:S02]  /*e760*/  LEA R12, P1, R73.reuse, R60.reuse, 0x1 ;  /* 0x0000003c490c7211 */ /* 0x0c0fe400078208ff */
[----:B0-----:R-:W-:Y:S01]  /*e770*/  PRMT R5, R28, 0x7632, R5 ;  /* 0x000076321c057816 */ /* 0x001fe20000000005 */
[C---:B------:R-:W-:Y:S01]  /*e780*/  IMAD R107, R90.reuse, 0x2, R119 ;  /* 0x000000025a6b7824 */ /* 0x040fe200078e0277 */
[----:B------:R-:W-:Y:S02]  /*e790*/  LEA.HI.X.SX32 R13, R73, R61, 0x1, P1 ;  /* 0x0000003d490d7211 */ /* 0x000fe400008f0eff */
[----:B------:R-:W-:Y:S01]  /*e7a0*/  LEA R4, P1, R71, R60, 0x1 ;  /* 0x0000003c47047211 */ /* 0x000fe200078208ff */
[----:B------:R0:W-:Y:S01]  /*e7b0*/  STG.E.U16 desc[UR4][R6.64], R5 ;  /* 0x0000000506007986 */ /* 0x0001e2000c101504 */
[C---:B------:R-:W-:Y:S02]  /*e7c0*/  LEA R121, R90.reuse, R107, 0x1 ;  /* 0x0000006b5a797211 */ /* 0x040fe400078e08ff */
[----:B-1----:R-:W-:Y:S01]  /*e7d0*/  PRMT R3, R29, 0x7632, R3 ;  /* 0x000076321d037816 */ /* 0x002fe20000000003 */
[----:B------:R1:W-:Y:S02]  /*e7e0*/  STG.E.U16 desc[UR4][R12.64], R29 ;  /* 0x0000001d0c007986 */ /* 0x0003e4000c101504 */
[----:B------:R-:W-:-:S05]  /*e7f0*/  IMAD R123, R90, 0x2, R121 ;  /* 0x000000025a7b7824 */ /* 0x000fca00078e0279 */
[C---:B------:R-:W-:Y:S02]  /*e800*/  LEA R125, R90.reuse, R123, 0x1 ;  /* 0x0000007b5a7d7211 */ /* 0x040fe400078e08ff */
[-C--:B0-----:R-:W-:Y:S02]  /*e810*/  LEA.HI.X.SX32 R5, R71, R61.reuse, 0x1, P1 ;  /* 0x0000003d47057211 */ /* 0x081fe400008f0eff */
[C---:B------:R-:W-:Y:S01]  /*e820*/  LEA R20, P1, R77.reuse, R60, 0x1 ;  /* 0x0000003c4d147211 */ /* 0x040fe200078208ff */
[C---:B------:R-:W-:Y:S02]  /*e830*/  IMAD R127, R90.reuse, 0x2, R125 ;  /* 0x000000025a7f7824 */ /* 0x040fe400078e027d */
[----:B------:R0:W-:Y:S01]  /*e840*/  STG.E.U16 desc[UR4][R4.64], R3 ;  /* 0x0000000304007986 */ /* 0x0001e2000c101504 */
[----:B------:R-:W-:Y:S02]  /*e850*/  LEA.HI.X.SX32 R21, R77, R61, 0x1, P1 ;  /* 0x0000003d4d157211 */ /* 0x000fe400008f0eff */
[----:B------:R-:W-:-:S02]  /*e860*/  LEA R129, R90, R127, 0x1 ;  /* 0x0000007f5a817211 */ /* 0x000fc400078e08ff */
[CC--:B------:R-:W-:Y:S01]  /*e870*/  LEA R14, P1, R85.reuse, R60.reuse, 0x1 ;  /* 0x0000003c550e7211 */ /* 0x0c0fe200078208ff */
[----:B------:R-:W-:Y:S02]  /*e880*/  STG.E.U16 desc[UR4][R20.64], R30 ;  /* 0x0000001e14007986 */ /* 0x000fe4000c101504 */
[C---:B------:R-:W-:Y:S01]  /*e890*/  IMAD R131, R90.reuse, 0x2, R129 ;  /* 0x000000025a837824 */ /* 0x040fe200078e0281 */
[----:B------:R-:W-:Y:S02]  /*e8a0*/  LEA.HI.X.SX32 R15, R85, R61, 0x1, P1 ;  /* 0x0000003d550f7211 */ /* 0x000fe400008f0eff */
[C---:B------:R-:W-:Y:S02]  /*e8b0*/  LEA R6, P1, R87.reuse, R60, 0x1 ;  /* 0x0000003c57067211 */ /* 0x040fe400078208ff */
[----:B------:R-:W-:Y:S02]  /*e8c0*/  LEA R135, R90, R131, 0x1 ;  /* 0x000000835a877211 */ /* 0x000fe400078e08ff */
[----:B------:R-:W-:-:S02]  /*e8d0*/  LEA.HI.X.SX32 R7, R87, R61, 0x1, P1 ;  /* 0x0000003d57077211 */ /* 0x000fc400008f0eff */
[CC--:B-1----:R-:W-:Y:S01]  /*e8e0*/  LEA R12, P1, R109.reuse, R60.reuse, 0x1 ;  /* 0x0000003c6d0c7211 */ /* 0x0c2fe200078208ff */
[----:B------:R-:W-:Y:S01]  /*e8f0*/  IMAD R137, R90, 0x2, R135 ;  /* 0x000000025a897824 */ /* 0x000fe200078e0287 */
[----:B0-----:R-:W-:Y:S02]  /*e900*/  PRMT R5, R30, 0x7632, R5 ;  /* 0x000076321e057816 */ /* 0x001fe40000000005 */
[----:B------:R-:W-:Y:S02]  /*e910*/  LEA.HI.X.SX32 R13, R109, R61, 0x1, P1 ;  /* 0x0000003d6d0d7211 */ /* 0x000fe400008f0eff */
[C---:B------:R-:W-:Y:S01]  /*e920*/  LEA R109, R90.reuse, R137, 0x1 ;  /* 0x000000895a6d7211 */ /* 0x040fe200078e08ff */
[----:B------:R0:W-:Y:S01]  /*e930*/  STG.E.U16 desc[UR4][R14.64], R5 ;  /* 0x000000050e007986 */ /* 0x0001e2000c101504 */
[----:B------:R-:W-:Y:S02]  /*e940*/  LEA R4, P1, R95, R60, 0x1 ;  /* 0x0000003c5f047211 */ /* 0x000fe400078208ff */
[----:B------:R-:W-:Y:S01]  /*e950*/  PRMT R3, R31, 0x7632, R3 ;  /* 0x000076321f037816 */ /* 0x000fe20000000003 */
[C---:B------:R-:W-:Y:S01]  /*e960*/  IMAD R139, R90.reuse, 0x2, R109 ;  /* 0x000000025a8b7824 */ /* 0x040fe200078e026d */
[----:B------:R1:W-:Y:S04]  /*e970*/  STG.E.U16 desc[UR4][R6.64], R31 ;  /* 0x0000001f06007986 */ /* 0x0003e8000c101504 */
[----:B------:R-:W-:Y:S01]  /*e980*/  LEA R141, R90, R139, 0x1 ;  /* 0x0000008b5a8d7211 */ /* 0x000fe200078e08ff */
[----:B------:R2:W-:Y:S01]  /*e990*/  STG.E.U16 desc[UR4][R12.64], R3 ;  /* 0x000000030c007986 */ /* 0x0005e2000c101504 */
[----:B0-----:R-:W-:-:S03]  /*e9a0*/  LEA.HI.X.SX32 R5, R95, R61, 0x1, P1 ;  /* 0x0000003d5f057211 */ /* 0x001fc600008f0eff */
[C---:B------:R-:W-:Y:S01]  /*e9b0*/  IMAD R143, R90.reuse, 0x2, R141 ;  /* 0x000000025a8f7824 */ /* 0x040fe200078e028d */
[-C--:B------:R-:W-:Y:S01]  /*e9c0*/  LEA R20, P1, R75, R60.reuse, 0x1 ;  /* 0x0000003c4b147211 */ /* 0x080fe200078208ff */
[----:B-----5:R0:W-:Y:S01]  /*e9d0*/  STG.E.U16 desc[UR4][R4.64], R40 ;  /* 0x0000002804007986 */ /* 0x0201e2000c101504 */
[-C--:B------:R-:W-:Y:S02]  /*e9e0*/  LEA R14, P2, R91, R60.reuse, 0x1 ;  /* 0x0000003c5b0e7211 */ /* 0x080fe400078408ff */
[----:B-1----:R-:W-:Y:S02]  /*e9f0*/  LEA R7, R90, R143, 0x1 ;  /* 0x0000008f5a077211 */ /* 0x002fe400078e08ff */
[----:B--2---:R-:W-:Y:S02]  /*ea00*/  PRMT R13, R40, 0x7632, R13 ;  /* 0x00007632280d7816 */ /* 0x004fe4000000000d */
[----:B------:R-:W-:Y:S01]  /*ea10*/  LEA.HI.X.SX32 R21, R75, R61, 0x1, P1 ;  /* 0x0000003d4b157211 */ /* 0x000fe200008f0eff */
[----:B------:R-:W-:Y:S01]  /*ea20*/  IMAD R145, R90, 0x2, R7 ;  /* 0x000000025a917824 */ /* 0x000fe200078e0207 */
[----:B------:R-:W-:-:S02]  /*ea30*/  LEA R12, P1, R83, R60, 0x1 ;  /* 0x0000003c530c7211 */ /* 0x000fc400078208ff */
[----:B------:R-:W-:Y:S01]  /*ea40*/  LEA.HI.X.SX32 R15, R91, R61, 0x1, P2 ;  /* 0x0000003d5b0f7211 */ /* 0x000fe200010f0eff */
[----:B------:R1:W-:Y:S01]  /*ea50*/  STG.E.U16 desc[UR4][R20.64], R13 ;  /* 0x0000000d14007986 */ /* 0x0003e2000c101504 */
[C---:B------:R-:W-:Y:S02]  /*ea60*/  LEA R147, R90.reuse, R145, 0x1 ;  /* 0x000000915a937211 */ /* 0x040fe400078e08ff */
[-C--:B------:R-:W-:Y:S01]  /*ea70*/  LEA R28, P2, R97, R60.reuse, 0x1 ;  /* 0x0000003c611c7211 */ /* 0x080fe200078408ff */
[----:B------:R2:W-:Y:S01]  /*ea80*/  STG.E.U16 desc[UR4][R62.64], R41 ;  /* 0x000000293e007986 */ /* 0x0005e2000c101504 */
[----:B------:R-:W-:Y:S01]  /*ea90*/  PRMT R3, R41, 0x7632, R3 ;  /* 0x0000763229037816 */ /* 0x000fe20000000003 */
[----:B0-----:R-:W-:Y:S01]  /*eaa0*/  IMAD R5, R90, 0x2, R147 ;  /* 0x000000025a057824 */ /* 0x001fe200078e0293 */
[----:B------:R-:W-:Y:S02]  /*eab0*/  LEA.HI.X.SX32 R29, R97, R61, 0x1, P2 ;  /* 0x0000003d611d7211 */ /* 0x000fe400010f0eff */
[----:B------:R-:W-:-:S02]  /*eac0*/  LEA R40, P2, R101, R60, 0x1 ;  /* 0x0000003c65287211 */ /* 0x000fc400078408ff */
[----:B-1----:R-:W-:Y:S02]  /*ead0*/  LEA.HI.X.SX32 R13, R83, R61, 0x1, P1 ;  /* 0x0000003d530d7211 */ /* 0x002fe400008f0eff */
[C---:B------:R-:W-:Y:S02]  /*eae0*/  LEA R83, R90.reuse, R5, 0x1 ;  /* 0x000000055a537211 */ /* 0x040fe400078e08ff */
[-C--:B------:R-:W-:Y:S01]  /*eaf0*/  LEA R22, P1, R111, R60.reuse, 0x1 ;  /* 0x0000003c6f167211 */ /* 0x080fe200078208ff */
[----:B------:R0:W-:Y:S01]  /*eb00*/  STG.E.U16 desc[UR4][R12.64], R3 ;  /* 0x000000030c007986 */ /* 0x0001e2000c101504 */
[-C--:B------:R-:W-:Y:S01]  /*eb10*/  LEA R20, P3, R99, R60.reuse, 0x1 ;  /* 0x0000003c63147211 */ /* 0x080fe200078608ff */
[----:B------:R-:W-:Y:S01]  /*eb20*/  IMAD R91, R90, 0x2, R83 ;  /* 0x000000025a5b7824 */ /* 0x000fe200078e0253 */
[----:B------:R-:W-:Y:S01]  /*eb30*/  LEA.HI.X.SX32 R23, R111, R61, 0x1, P1 ;  /* 0x0000003d6f177211 */ /* 0x000fe200008f0eff */
[----:B------:R1:W-:Y:S01]  /*eb40*/  STG.E.U16 desc[UR4][R14.64], R42 ;  /* 0x0000002a0e007986 */ /* 0x0003e2000c101504 */
[----:B------:R-:W-:-:S02]  /*eb50*/  LEA R30, P1, R65, R60, 0x1 ;  /* 0x0000003c411e7211 */ /* 0x000fc400078208ff */
[C---:B------:R-:W-:Y:S02]  /*eb60*/  LEA R149, R90.reuse, R91, 0x1 ;  /* 0x0000005b5a957211 */ /* 0x040fe400078e08ff */
[-C--:B------:R-:W-:Y:S02]  /*eb70*/  LEA.HI.X.SX32 R31, R65, R61.reuse, 0x1, P1 ;  /* 0x0000003d411f7211 */ /* 0x080fe400008f0eff */
[----:B------:R-:W-:Y:S01]  /*eb80*/  LEA R64, P1, R103, R60, 0x1 ;  /* 0x0000003c67407211 */ /* 0x000fe200078208ff */
[C---:B------:R-:W-:Y:S01]  /*eb90*/  IMAD R151, R90.reuse, 0x2, R149 ;  /* 0x000000025a977824 */ /* 0x040fe200078e0295 */
[-C--:B------:R-:W-:Y:S02]  /*eba0*/  LEA.HI.X.SX32 R21, R99, R61.reuse, 0x1, P3 ;  /* 0x0000003d63157211 */ /* 0x080fe400018f0eff */
[----:B------:R-:W-:Y:S02]  /*ebb0*/  LEA.HI.X.SX32 R65, R103, R61, 0x1, P1 ;  /* 0x0000003d67417211 */ /* 0x000fe400008f0eff */
[----:B------:R-:W-:-:S02]  /*ebc0*/  LEA R153, R90, R151, 0x1 ;  /* 0x000000975a997211 */ /* 0x000fc400078e08ff */
[-C--:B------:R-:W-:Y:S02]  /*ebd0*/  LEA R70, P1, R79, R60.reuse, 0x1 ;  /* 0x0000003c4f467211 */ /* 0x080fe400078208ff */
[-C--:B--2---:R-:W-:Y:S01]  /*ebe0*/  LEA R62, P3, R67, R60.reuse, 0x1 ;  /* 0x0000003c433e7211 */ /* 0x084fe200078608ff */
[C---:B------:R-:W-:Y:S01]  /*ebf0*/  IMAD R155, R90.reuse, 0x2, R153 ;  /* 0x000000025a9b7824 */ /* 0x040fe200078e0299 */
[-C--:B------:R-:W-:Y:S02]  /*ec00*/  LEA.HI.X.SX32 R71, R79, R61.reuse, 0x1, P1 ;  /* 0x0000003d4f477211 */ /* 0x080fe400008f0eff */
[----:B------:R-:W-:Y:S02]  /*ec10*/  LEA.HI.X.SX32 R63, R67, R61, 0x1, P3 ;  /* 0x0000003d433f7211 */ /* 0x000fe400018f0eff */
[----:B------:R-:W-:Y:S02]  /*ec20*/  LEA R157, R90, R155, 0x1 ;  /* 0x0000009b5a9d7211 */ /* 0x000fe400078e08ff */
[----:B------:R-:W-:-:S02]  /*ec30*/  LEA R68, P3, R115, R60, 0x1 ;  /* 0x0000003c73447211 */ /* 0x000fc400078608ff */
[-C--:B------:R-:W-:Y:S01]  /*ec40*/  LEA.HI.X.SX32 R41, R101, R61.reuse, 0x1, P2 ;  /* 0x0000003d65297211 */ /* 0x080fe200010f0eff */
[C---:B------:R-:W-:Y:S01]  /*ec50*/  IMAD R79, R90.reuse, 0x2, R157 ;  /* 0x000000025a4f7824 */ /* 0x040fe200078e029d */
[----:B------:R-:W-:Y:S02]  /*ec60*/  LEA.HI.X.SX32 R69, R115, R61, 0x1, P3 ;  /* 0x0000003d73457211 */ /* 0x000fe400018f0eff */
[CC--:B------:R-:W-:Y:S02]  /*ec70*/  LEA R74, P3, R117.reuse, R60.reuse, 0x1 ;  /* 0x0000003c754a7211 */ /* 0x0c0fe400078608ff */
[C---:B------:R-:W-:Y:S02]  /*ec80*/  LEA R159, R90.reuse, R79, 0x1 ;  /* 0x0000004f5a9f7211 */ /* 0x040fe400078e08ff */
[----:B------:R-:W-:Y:S02]  /*ec90*/  LEA.HI.X.SX32 R75, R117, R61, 0x1, P3 ;  /* 0x0000003d754b7211 */ /* 0x000fe400018f0eff */
[-C--:B------:R-:W-:Y:S01]  /*eca0*/  LEA R84, P3, R93, R60.reuse, 0x1 ;  /* 0x0000003c5d547211 */ /* 0x080fe200078608ff */
[----:B------:R-:W-:Y:S01]  /*ecb0*/  IMAD R161, R90, 0x2, R159 ;  /* 0x000000025aa17824 */ /* 0x000fe200078e029f */
[----:B------:R-:W-:-:S02]  /*ecc0*/  LEA R66, P2, R113, R60, 0x1 ;  /* 0x0000003c71427211 */ /* 0x000fc400078408ff */
[----:B------:R-:W-:Y:S02]  /*ecd0*/  LEA.HI.X.SX32 R85, R93, R61, 0x1, P3 ;  /* 0x0000003d5d557211 */ /* 0x000fe400018f0eff */
[C---:B------:R-:W-:Y:S02]  /*ece0*/  LEA R163, R90.reuse, R161, 0x1 ;  /* 0x000000a15aa37211 */ /* 0x040fe400078e08ff */
[-C--:B------:R-:W-:Y:S02]  /*ecf0*/  LEA R92, P3, R121, R60.reuse, 0x1 ;  /* 0x0000003c795c7211 */ /* 0x080fe400078608ff */
[-C--:B------:R-:W-:Y:S01]  /*ed00*/  LEA.HI.X.SX32 R67, R113, R61.reuse, 0x1, P2 ;  /* 0x0000003d71437211 */ /* 0x080fe200010f0eff */
[----:B------:R-:W-:Y:S01]  /*ed10*/  IMAD R165, R90, 0x2, R163 ;  /* 0x000000025aa57824 */ /* 0x000fe200078e02a3 */
[----:B------:R-:W-:Y:S02]  /*ed20*/  LEA.HI.X.SX32 R93, R121, R61, 0x1, P3 ;  /* 0x0000003d795d7211 */ /* 0x000fe400018f0eff */
[----:B------:R-:W-:-:S02]  /*ed30*/  LEA R72, P2, R81, R60, 0x1 ;  /* 0x0000003c51487211 */ /* 0x000fc400078408ff */
[C---:B------:R-:W-:Y:S02]  /*ed40*/  LEA R167, R90.reuse, R165, 0x1 ;  /* 0x000000a55aa77211 */ /* 0x040fe400078e08ff */
[-C--:B------:R-:W-:Y:S02]  /*ed50*/  LEA R76, P1, R105, R60.reuse, 0x1 ;  /* 0x0000003c694c7211 */ /* 0x080fe400078208ff */
[----:B------:R-:W-:Y:S01]  /*ed60*/  LEA R98, P3, R127, R60, 0x1 ;  /* 0x0000003c7f627211 */ /* 0x000fe200078608ff */
[C---:B------:R-:W-:Y:S01]  /*ed70*/  IMAD R169, R90.reuse, 0x2, R167 ;  /* 0x000000025aa97824 */ /* 0x040fe200078e02a7 */
[-C--:B------:R-:W-:Y:S02]  /*ed80*/  LEA.HI.X.SX32 R73, R81, R61.reuse, 0x1, P2 ;  /* 0x0000003d51497211 */ /* 0x080fe400010f0eff */
[----:B------:R-:W-:Y:S02]  /*ed90*/  LEA.HI.X.SX32 R77, R105, R61, 0x1, P1 ;  /* 0x0000003d694d7211 */ /* 0x000fe400008f0eff */
[----:B------:R-:W-:-:S02]  /*eda0*/  LEA R171, R90, R169, 0x1 ;  /* 0x000000a95aab7211 */ /* 0x000fc400078e08ff */
[----:B------:R-:W-:Y:S02]  /*edb0*/  LEA.HI.X.SX32 R99, R127, R61, 0x1, P3 ;  /* 0x0000003d7f637211 */ /* 0x000fe400018f0eff */
[-C--:B------:R-:W-:Y:S01]  /*edc0*/  LEA R80, P2, R89, R60.reuse, 0x1 ;  /* 0x0000003c59507211 */ /* 0x080fe200078408ff */
[C---:B------:R-:W-:Y:S01]  /*edd0*/  IMAD R173, R90.reuse, 0x2, R171 ;  /* 0x000000025aad7824 */ /* 0x040fe200078e02ab */
[-C--:B------:R-:W-:Y:S02]  /*ede0*/  LEA R86, P1, R119, R60.reuse, 0x1 ;  /* 0x0000003c77567211 */ /* 0x080fe400078208ff */
[----:B------:R-:W-:Y:S02]  /*edf0*/  LEA R104, P3, R135, R60, 0x1 ;  /* 0x0000003c87687211 */ /* 0x000fe400078608ff */
[----:B------:R-:W-:Y:S02]  /*ee00*/  LEA R175, R90, R173, 0x1 ;  /* 0x000000ad5aaf7211 */ /* 0x000fe400078e08ff */
[----:B------:R-:W-:-:S02]  /*ee10*/  LEA.HI.X.SX32 R81, R89, R61, 0x1, P2 ;  /* 0x0000003d59517211 */ /* 0x000fc400010f0eff */
[-C--:B------:R-:W-:Y:S01]  /*ee20*/  LEA.HI.X.SX32 R87, R119, R61.reuse, 0x1, P1 ;  /* 0x0000003d77577211 */ /* 0x080fe200008f0eff */
[----:B------:R-:W-:Y:S01]  /*ee30*/  IMAD R177, R90, 0x2, R175 ;  /* 0x000000025ab17824 */ /* 0x000fe200078e02af */
[-C--:B------:R-:W-:Y:S02]  /*ee40*/  LEA.HI.X.SX32 R105, R135, R61.reuse, 0x1, P3 ;  /* 0x0000003d87697211 */ /* 0x080fe400018f0eff */
[-C--:B------:R-:W-:Y:S02]  /*ee50*/  LEA R88, P2, R107, R60.reuse, 0x1 ;  /* 0x0000003c6b587211 */ /* 0x080fe400078408ff */
[-C--:B------:R-:W-:Y:S02]  /*ee60*/  LEA R94, P1, R123, R60.reuse, 0x1 ;  /* 0x0000003c7b5e7211 */ /* 0x080fe400078208ff */
[----:B------:R-:W-:Y:S02]  /*ee70*/  LEA R110, P3, R139, R60, 0x1 ;  /* 0x0000003c8b6e7211 */ /* 0x000fe400078608ff */
[----:B------:R-:W-:-:S02]  /*ee80*/  LEA.HI.X.SX32 R89, R107, R61, 0x1, P2 ;  /* 0x0000003d6b597211 */ /* 0x000fc400010f0eff */
[-C--:B------:R-:W-:Y:S02]  /*ee90*/  LEA.HI.X.SX32 R95, R123, R61.reuse, 0x1, P1 ;  /* 0x0000003d7b5f7211 */ /* 0x080fe400008f0eff */
[----:B------:R-:W-:Y:S02]  /*eea0*/  LEA.HI.X.SX32 R111, R139, R61, 0x1, P3 ;  /* 0x0000003d8b6f7211 */ /* 0x000fe400018f0eff */
[-C--:B------:R-:W-:Y:S02]  /*eeb0*/  LEA R96, P2, R125, R60.reuse, 0x1 ;  /* 0x0000003c7d607211 */ /* 0x080fe400078408ff */
[-C--:B------:R-:W-:Y:S02]  /*eec0*/  LEA R100, P1, R129, R60.reuse, 0x1 ;  /* 0x0000003c81647211 */ /* 0x080fe400078208ff */
[----:B------:R-:W-:Y:S02]  /*eed0*/  LEA R116, P3, R7, R60, 0x1 ;  /* 0x0000003c07747211 */ /* 0x000fe400078608ff */
[----:B------:R-:W-:-:S02]  /*eee0*/  LEA R179, R90, R177, 0x1 ;  /* 0x000000b15ab37211 */ /* 0x000fc400078e08ff */
[-C--:B------:R-:W-:Y:S02]  /*eef0*/  LEA.HI.X.SX32 R97, R125, R61.reuse, 0x1, P2 ;  /* 0x0000003d7d617211 */ /* 0x080fe400010f0eff */
[-C--:B------:R-:W-:Y:S02]  /*ef00*/  LEA.HI.X.SX32 R101, R129, R61.reuse, 0x1, P1 ;  /* 0x0000003d81657211 */ /* 0x080fe400008f0eff */
[-C--:B------:R-:W-:Y:S01]  /*ef10*/  LEA.HI.X.SX32 R117, R7, R61.reuse, 0x1, P3 ;  /* 0x0000003d07757211 */ /* 0x080fe200018f0eff */
[----:B------:R-:W-:Y:S01]  /*ef20*/  IMAD R7, R90, 0x2, R179 ;  /* 0x000000025a077824 */ /* 0x000fe200078e02b3 */
[-C--:B------:R-:W-:Y:S02]  /*ef30*/  LEA R102, P2, R131, R60.reuse, 0x1 ;  /* 0x0000003c83667211 */ /* 0x080fe400078408ff */
[----:B------:R-:W-:Y:S02]  /*ef40*/  LEA R106, P1, R137, R60, 0x1 ;  /* 0x0000003c896a7211 */ /* 0x000fe400078208ff */
[----:B------:R-:W-:-:S02]  /*ef50*/  LEA.HI.X.SX32 R103, R131, R61, 0x1, P2 ;  /* 0x0000003d83677211 */ /* 0x000fc400010f0eff */
[----:B------:R-:W-:Y:S02]  /*ef60*/  LEA.HI.X.SX32 R107, R137, R61, 0x1, P1 ;  /* 0x0000003d896b7211 */ /* 0x000fe400008f0eff */
[-C--:B------:R-:W-:Y:S02]  /*ef70*/  LEA R108, P2, R109, R60.reuse, 0x1 ;  /* 0x0000003c6d6c7211 */ /* 0x080fe400078408ff */
[-C--:B------:R-:W-:Y:S02]  /*ef80*/  LEA R112, P1, R141, R60.reuse, 0x1 ;  /* 0x0000003c8d707211 */ /* 0x080fe400078208ff */
[----:B------:R-:W-:Y:S02]  /*ef90*/  LEA R122, P3, R5, R60, 0x1 ;  /* 0x0000003c057a7211 */ /* 0x000fe400078608ff */
[----:B------:R-:W-:Y:S02]  /*efa0*/  LEA R181, R90, R7, 0x1 ;  /* 0x000000075ab57211 */ /* 0x000fe400078e08ff */
[----:B------:R-:W-:-:S02]  /*efb0*/  LEA.HI.X.SX32 R109, R109, R61, 0x1, P2 ;  /* 0x0000003d6d6d7211 */ /* 0x000fc400010f0eff */
[-C--:B------:R-:W-:Y:S02]  /*efc0*/  LEA.HI.X.SX32 R113, R141, R61.reuse, 0x1, P1 ;  /* 0x0000003d8d717211 */ /* 0x080fe400008f0eff */
[-C--:B------:R-:W-:Y:S01]  /*efd0*/  LEA.HI.X.SX32 R123, R5, R61.reuse, 0x1, P3 ;  /* 0x0000003d057b7211 */ /* 0x080fe200018f0eff */
[----:B------:R-:W-:Y:S01]  /*efe0*/  IMAD R5, R90, 0x2, R181 ;  /* 0x000000025a057824 */ /* 0x000fe200078e02b5 */
[-C--:B------:R-:W-:Y:S02]  /*eff0*/  LEA R114, P2, R143, R60.reuse, 0x1 ;  /* 0x0000003c8f727211 */ /* 0x080fe400078408ff */
[----:B------:R-:W-:Y:S02]  /*f000*/  LEA R118, P1, R145, R60, 0x1 ;  /* 0x0000003c91767211 */ /* 0x000fe400078208ff */
[-C--:B------:R-:W-:Y:S02]  /*f010*/  LEA.HI.X.SX32 R115, R143, R61.reuse, 0x1, P2 ;  /* 0x0000003d8f737211 */ /* 0x080fe400010f0eff */
[----:B------:R-:W-:-:S02]  /*f020*/  LEA.HI.X.SX32 R119, R145, R61, 0x1, P1 ;  /* 0x0000003d91777211 */ /* 0x000fc400008f0eff */
[-C--:B------:R-:W-:Y:S02]  /*f030*/  LEA R120, P2, R147, R60.reuse, 0x1 ;  /* 0x0000003c93787211 */ /* 0x080fe400078408ff */
[-C--:B------:R-:W-:Y:S02]  /*f040*/  LEA R124, P1, R83, R60.reuse, 0x1 ;  /* 0x0000003c537c7211 */ /* 0x080fe400078208ff */
[C---:B------:R-:W-:Y:S02]  /*f050*/  LEA R183, R90.reuse, R5, 0x1 ;  /* 0x000000055ab77211 */ /* 0x040fe400078e08ff */
[-C--:B------:R-:W-:Y:S02]  /*f060*/  LEA.HI.X.SX32 R121, R147, R61.reuse, 0x1, P2 ;  /* 0x0000003d93797211 */ /* 0x080fe400010f0eff */
[----:B------:R-:W-:Y:S01]  /*f070*/  LEA.HI.X.SX32 R125, R83, R61, 0x1, P1 ;  /* 0x0000003d537d7211 */ /* 0x000fe200008f0eff */
[----:B------:R-:W-:Y:S01]  /*f080*/  IMAD R83, R90, 0x2, R183 ;  /* 0x000000025a537824 */ /* 0x000fe200078e02b7 */
[----:B------:R-:W-:-:S02]  /*f090*/  LEA R126, P2, R91, R60, 0x1 ;  /* 0x0000003c5b7e7211 */ /* 0x000fc400078408ff */
[-C--:B------:R-:W-:Y:S02]  /*f0a0*/  LEA R128, P3, R149, R60.reuse, 0x1 ;  /* 0x0000003c95807211 */ /* 0x080fe400078608ff */
[----:B------:R-:W-:Y:S02]  /*f0b0*/  LEA.HI.X.SX32 R127, R91, R61, 0x1, P2 ;  /* 0x0000003d5b7f7211 */ /* 0x000fe400010f0eff */
[C---:B------:R-:W-:Y:S02]  /*f0c0*/  LEA R91, R90.reuse, R83, 0x1 ;  /* 0x000000535a5b7211 */ /* 0x040fe400078e08ff */
[-C--:B------:R-:W-:Y:S02]  /*f0d0*/  LEA R134, P2, R153, R60.reuse, 0x1 ;  /* 0x0000003c99867211 */ /* 0x080fe400078408ff */
[----:B------:R-:W-:Y:S01]  /*f0e0*/  LEA R130, P1, R151, R60, 0x1 ;  /* 0x0000003c97827211 */ /* 0x000fe200078208ff */
[----:B------:R-:W-:Y:S01]  /*f0f0*/  IMAD R185, R90, 0x2, R91 ;  /* 0x000000025ab97824 */ /* 0x000fe200078e025b */
[----:B------:R-:W-:-:S02]  /*f100*/  LEA.HI.X.SX32 R135, R153, R61, 0x1, P2 ;  /* 0x0000003d99877211 */ /* 0x000fc400010f0eff */
[CC--:B------:R-:W-:Y:S02]  /*f110*/  LEA R140, P2, R79.reuse, R60.reuse, 0x1 ;  /* 0x0000003c4f8c7211 */ /* 0x0c0fe400078408ff */
[C---:B------:R-:W-:Y:S02]  /*f120*/  LEA R187, R90.reuse, R185, 0x1 ;  /* 0x000000b95abb7211 */ /* 0x040fe400078e08ff */
[-C--:B------:R-:W-:Y:S02]  /*f130*/  LEA.HI.X.SX32 R141, R79, R61.reuse, 0x1, P2 ;  /* 0x0000003d4f8d7211 */ /* 0x080fe400010f0eff */
        /* <DEDUP_REMOVED lines=58> */
[----:B------:R-:W-:Y:S02]  /*f4e0*/  LEA R176, P2, R185, R60, 0x1 ;  /* 0x0000003cb9b07211 */ /* 0x000fe400078408ff */
[----:B------:R-:W-:-:S02]  /*f4f0*/  LEA.HI.X.SX32 R179, R187, R61, 0x1, P3 ;  /* 0x0000003dbbb37211 */ /* 0x000fc400018f0eff */
[-C--:B------:R-:W-:Y:S02]  /*f500*/  LEA R184, P3, R191, R60.reuse, 0x1 ;  /* 0x0000003cbfb87211 */ /* 0x080fe400078608ff */
[C---:B------:R-:W-:Y:S02]  /*f510*/  LEA R211, R90.reuse, R79, 0x1 ;  /* 0x0000004f5ad37211 */ /* 0x040fe400078e08ff */
[-C--:B------:R-:W-:Y:S02]  /*f520*/  LEA.HI.X.SX32 R177, R185, R61.reuse, 0x1, P2 ;  /* 0x0000003db9b17211 */ /* 0x080fe400010f0eff */
[----:B------:R-:W-:Y:S01]  /*f530*/  LEA.HI.X.SX32 R185, R191, R61, 0x1, P3 ;  /* 0x0000003dbfb97211 */ /* 0x000fe200018f0eff */
[----:B------:R-:W-:Y:S01]  /*f540*/  IMAD R213, R90, 0x2, R211 ;  /* 0x000000025ad57824 */ /* 0x000fe200078e02d3 */
[-C--:B------:R-:W-:Y:S02]  /*f550*/  LEA R182, P2, R189, R60.reuse, 0x1 ;  /* 0x0000003cbdb67211 */ /* 0x080fe400078408ff */
[----:B------:R-:W-:-:S02]  /*f560*/  LEA R190, P3, R197, R60, 0x1 ;  /* 0x0000003cc5be7211 */ /* 0x000fc400078608ff */
[-C--:B------:R-:W-:Y:S02]  /*f570*/  LEA.HI.X.SX32 R183, R189, R61.reuse, 0x1, P2 ;  /* 0x0000003dbdb77211 */ /* 0x080fe400010f0eff */
[----:B------:R-:W-:Y:S02]  /*f580*/  LEA.HI.X.SX32 R191, R197, R61, 0x1, P3 ;  /* 0x0000003dc5bf7211 */ /* 0x000fe400018f0eff */
[-C--:B------:R-:W-:Y:S02]  /*f590*/  LEA R188, P2, R195, R60.reuse, 0x1 ;  /* 0x0000003cc3bc7211 */ /* 0x080fe400078408ff */
[-C--:B------:R-:W-:Y:S02]  /*f5a0*/  LEA R196, P3, R7, R60.reuse, 0x1 ;  /* 0x0000003c07c47211 */ /* 0x080fe400078608ff */
[----:B------:R-:W-:Y:S02]  /*f5b0*/  LEA R215, R90, R213, 0x1 ;  /* 0x000000d55ad77211 */ /* 0x000fe400078e08ff */
[----:B------:R-:W-:-:S02]  /*f5c0*/  LEA R186, P1, R193, R60, 0x1 ;  /* 0x0000003cc1ba7211 */ /* 0x000fc400078208ff */
[-C--:B------:R-:W-:Y:S02]  /*f5d0*/  LEA.HI.X.SX32 R189, R195, R61.reuse, 0x1, P2 ;  /* 0x0000003dc3bd7211 */ /* 0x080fe400010f0eff */
[-C--:B------:R-:W-:Y:S01]  /*f5e0*/  LEA.HI.X.SX32 R197, R7, R61.reuse, 0x1, P3 ;  /* 0x0000003d07c57211 */ /* 0x080fe200018f0eff */
[----:B------:R-:W-:Y:S01]  /*f5f0*/  IMAD R7, R90, 0x2, R215 ;  /* 0x000000025a077824 */ /* 0x000fe200078e02d7 */
[-C--:B------:R-:W-:Y:S02]  /*f600*/  LEA R194, P2, R201, R60.reuse, 0x1 ;  /* 0x0000003cc9c27211 */ /* 0x080fe400078408ff */
[-C--:B------:R-:W-:Y:S02]  /*f610*/  LEA.HI.X.SX32 R187, R193, R61.reuse, 0x1, P1 ;  /* 0x0000003dc1bb7211 */ /* 0x080fe400008f0eff */
[----:B------:R-:W-:Y:S02]  /*f620*/  LEA R192, P1, R199, R60, 0x1 ;  /* 0x0000003cc7c07211 */ /* 0x000fe400078208ff */
[----:B------:R-:W-:-:S02]  /*f630*/  LEA.HI.X.SX32 R195, R201, R61, 0x1, P2 ;  /* 0x0000003dc9c37211 */ /* 0x000fc400010f0eff */
[-C--:B------:R-:W-:Y:S02]  /*f640*/  LEA R200, P2, R5, R60.reuse, 0x1 ;  /* 0x0000003c05c87211 */ /* 0x080fe400078408ff */
[C---:B------:R-:W-:Y:S02]  /*f650*/  LEA R219, R90.reuse, R7, 0x1 ;  /* 0x000000075adb7211 */ /* 0x040fe400078e08ff */
[-C--:B------:R-:W-:Y:S02]  /*f660*/  LEA.HI.X.SX32 R193, R199, R61.reuse, 0x1, P1 ;  /* 0x0000003dc7c17211 */ /* 0x080fe400008f0eff */
[-C--:B------:R-:W-:Y:S02]  /*f670*/  LEA R198, P1, R203, R60.reuse, 0x1 ;  /* 0x0000003ccbc67211 */ /* 0x080fe400078208ff */
[----:B------:R-:W-:Y:S01]  /*f680*/  LEA.HI.X.SX32 R201, R5, R61, 0x1, P2 ;  /* 0x0000003d05c97211 */ /* 0x000fe200010f0eff */
[----:B------:R-:W-:Y:S01]  /*f690*/  IMAD R5, R90, 0x2, R219 ;  /* 0x000000025a057824 */ /* 0x000fe200078e02db */
[----:B------:R-:W-:-:S02]  /*f6a0*/  LEA R202, P3, R83, R60, 0x1 ;  /* 0x0000003c53ca7211 */ /* 0x000fc400078608ff */
[-C--:B------:R-:W-:Y:S02]  /*f6b0*/  LEA.HI.X.SX32 R199, R203, R61.reuse, 0x1, P1 ;  /* 0x0000003dcbc77211 */ /* 0x080fe400008f0eff */
        /* <DEDUP_REMOVED lines=14> */
[-C--:B------:R-:W-:Y:S02]  /*f7a0*/  LEA R212, P2, R213, R60.reuse, 0x1 ;  /* 0x0000003cd5d47211 */ /* 0x080fe400078408ff */
[-C--:B------:R-:W-:Y:S02]  /*f7b0*/  LEA R220, P3, R5, R60.reuse, 0x1 ;  /* 0x0000003c05dc7211 */ /* 0x080fe400078608ff */
[C---:B------:R-:W-:Y:S02]  /*f7c0*/  LEA R231, R90.reuse, R229, 0x1 ;  /* 0x000000e55ae77211 */ /* 0x040fe400078e08ff */
[-C--:B------:R-:W-:Y:S02]  /*f7d0*/  LEA.HI.X.SX32 R211, R211, R61.reuse, 0x1, P1 ;  /* 0x0000003dd3d37211 */ /* 0x080fe400008f0eff */
[-C--:B------:R-:W-:Y:S02]  /*f7e0*/  LEA.HI.X.SX32 R213, R213, R61.reuse, 0x1, P2 ;  /* 0x0000003dd5d57211 */ /* 0x080fe400010f0eff */
[----:B------:R-:W-:Y:S01]  /*f7f0*/  LEA.HI.X.SX32 R221, R5, R61, 0x1, P3 ;  /* 0x0000003d05dd7211 */ /* 0x000fe200018f0eff */
[----:B------:R-:W-:Y:S01]  /*f800*/  IMAD R5, R90, 0x2, R231 ;  /* 0x000000025a057824 */ /* 0x000fe200078e02e7 */
[----:B------:R-:W-:-:S02]  /*f810*/  LEA R216, P1, R7, R60, 0x1 ;  /* 0x0000003c07d87211 */ /* 0x000fc400078208ff */
[-C--:B------:R-:W-:Y:S02]  /*f820*/  LEA R218, P2, R219, R60.reuse, 0x1 ;  /* 0x0000003cdbda7211 */ /* 0x080fe400078408ff */
[-C--:B------:R-:W-:Y:S02]  /*f830*/  LEA.HI.X.SX32 R217, R7, R61.reuse, 0x1, P1 ;  /* 0x0000003d07d97211 */ /* 0x080fe400008f0eff */
[----:B------:R-:W-:Y:S02]  /*f840*/  LEA.HI.X.SX32 R219, R219, R61, 0x1, P2 ;  /* 0x0000003ddbdb7211 */ /* 0x000fe400010f0eff */
[C---:B------:R-:W-:Y:S02]  /*f850*/  LEA R224, P2, R79.reuse, R60, 0x1 ;  /* 0x0000003c4fe07211 */ /* 0x040fe400078408ff */
[----:B------:R-:W-:Y:S02]  /*f860*/  LEA R7, R90, R5, 0x1 ;  /* 0x000000055a077211 */ /* 0x000fe400078e08ff */
[----:B------:R-:W-:-:S02]  /*f870*/  LEA.HI.X.SX32 R225, R79, R61, 0x1, P2 ;  /* 0x0000003d4fe17211 */ /* 0x000fc400010f0eff */
[-C--:B------:R-:W-:Y:S01]  /*f880*/  LEA R222, P1, R83, R60.reuse, 0x1 ;  /* 0x0000003c53de7211 */ /* 0x080fe200078208ff */
[C---:B------:R-:W-:Y:S01]  /*f890*/  IMAD R79, R90.reuse, 0x2, R7 ;  /* 0x000000025a4f7824 */ /* 0x040fe200078e0207 */
[-C--:B------:R-:W-:Y:S02]  /*f8a0*/  LEA R226, P3, R91, R60.reuse, 0x1 ;  /* 0x0000003c5be27211 */ /* 0x080fe400078608ff */
[----:B------:R-:W-:Y:S02]  /*f8b0*/  LEA.HI.X.SX32 R223, R83, R61, 0x1, P1 ;  /* 0x0000003d53df7211 */ /* 0x000fe400008f0eff */
[C---:B------:R-:W-:Y:S02]  /*f8c0*/  LEA R83, R90.reuse, R79, 0x1 ;  /* 0x0000004f5a537211 */ /* 0x040fe400078e08ff */
[----:B------:R-:W-:Y:S02]  /*f8d0*/  LEA.HI.X.SX32 R227, R91, R61, 0x1, P3 ;  /* 0x0000003d5be37211 */ /* 0x000fe400018f0eff */
[-C--:B------:R-:W-:Y:S01]  /*f8e0*/  LEA R228, P1, R229, R60.reuse, 0x1 ;  /* 0x0000003ce5e47211 */ /* 0x080fe200078208ff */
[----:B------:R-:W-:Y:S01]  /*f8f0*/  IMAD R4, R90, 0x2, R83 ;  /* 0x000000025a047824 */ /* 0x000fe200078e0253 */
[----:B------:R-:W-:-:S02]  /*f900*/  LEA R230, P2, R231, R60, 0x1 ;  /* 0x0000003ce7e67211 */ /* 0x000fc400078408ff */
[-C--:B------:R-:W-:Y:S02]  /*f910*/  LEA R232, P3, R5, R60.reuse, 0x1 ;  /* 0x0000003c05e87211 */ /* 0x080fe400078608ff */
[-C--:B------:R-:W-:Y:S02]  /*f920*/  LEA.HI.X.SX32 R229, R229, R61.reuse, 0x1, P1 ;  /* 0x0000003de5e57211 */ /* 0x080fe400008f0eff */
[-C--:B------:R-:W-:Y:S02]  /*f930*/  LEA.HI.X.SX32 R231, R231, R61.reuse, 0x1, P2 ;  /* 0x0000003de7e77211 */ /* 0x080fe400010f0eff */
[----:B------:R-:W-:Y:S02]  /*f940*/  LEA.HI.X.SX32 R233, R5, R61, 0x1, P3 ;  /* 0x0000003d05e97211 */ /* 0x000fe400018f0eff */
[-C--:B------:R-:W-:Y:S02]  /*f950*/  LEA R90, P1, R7, R60.reuse, 0x1 ;  /* 0x0000003c075a7211 */ /* 0x080fe400078208ff */
[----:B------:R-:W-:-:S02]  /*f960*/  LEA R234, P2, R79, R60, 0x1 ;  /* 0x0000003c4fea7211 */ /* 0x000fc400078408ff */
[-C--:B------:R-:W-:Y:S02]  /*f970*/  LEA R236, P3, R83, R60.reuse, 0x1 ;  /* 0x0000003c53ec7211 */ /* 0x080fe400078608ff */
[C---:B------:R-:W-:Y:S02]  /*f980*/  LEA R60, P4, R4.reuse, R60, 0x1 ;  /* 0x0000003c043c7211 */ /* 0x040fe400078808ff */
[-C--:B------:R-:W-:Y:S02]  /*f990*/  LEA.HI.X.SX32 R91, R7, R61.reuse, 0x1, P1 ;  /* 0x0000003d075b7211 */ /* 0x080fe400008f0eff */
[-C--:B------:R-:W-:Y:S02]  /*f9a0*/  LEA.HI.X.SX32 R235, R79, R61.reuse, 0x1, P2 ;  /* 0x0000003d4feb7211 */ /* 0x080fe400010f0eff */
[-C--:B------:R-:W-:Y:S02]  /*f9b0*/  LEA.HI.X.SX32 R237, R83, R61.reuse, 0x1, P3 ;  /* 0x0000003d53ed7211 */ /* 0x080fe400018f0eff */
[----:B------:R-:W-:-:S02]  /*f9c0*/  LEA.HI.X.SX32 R61, R4, R61, 0x1, P4 ;  /* 0x0000003d043d7211 */ /* 0x000fc400020f0eff */
[----:B------:R-:W2:Y:S01]  /*f9d0*/  LDS.128 R4, [R82] ;  /* 0x0000000052047984 */ /* 0x000ea20000000c00 */
[----:B------:R-:W-:Y:S02]  /*f9e0*/  PRMT R79, R42, 0x7632, R79 ;  /* 0x000076322a4f7816 */ /* 0x000fe4000000004f */
[----:B0-----:R-:W-:Y:S02]  /*f9f0*/  PRMT R13, R43, 0x7632, R13 ;  /* 0x000076322b0d7816 */ /* 0x001fe4000000000d */
[----:B-1----:R-:W-:Y:S01]  /*fa00*/  PRMT R15, R48, 0x7632, R15 ;  /* 0x00007632300f7816 */ /* 0x002fe2000000000f */
[----:B------:R-:W-:Y:S01]  /*fa10*/  STG.E.U16 desc[UR4][R22.64], R79 ;  /* 0x0000004f16007986 */ /* 0x000fe2000c101504 */
[----:B------:R-:W-:Y:S02]  /*fa20*/  PRMT R3, R50, 0x7632, R3 ;  /* 0x0000763232037816 */ /* 0x000fe40000000003 */
[----:B------:R-:W-:Y:S01]  /*fa30*/  PRMT R12, R51, 0x7632, R12 ;  /* 0x00007632330c7816 */ /* 0x000fe2000000000c */
[----:B------:R-:W-:Y:S01]  /*fa40*/  STG.E.U16 desc[UR4][R28.64], R43 ;  /* 0x0000002b1c007986 */ /* 0x000fe2000c101504 */
[----:B------:R-:W-:-:S02]  /*fa50*/  PRMT R42, R57, 0x7632, R42 ;  /* 0x00007632392a7816 */ /* 0x000fc4000000002a */
[----:B------:R-:W-:Y:S01]  /*fa60*/  PRMT R14, R58, 0x7632, R14 ;  /* 0x000076323a0e7816 */ /* 0x000fe2000000000e */
[----:B------:R0:W-:Y:S01]  /*fa70*/  STG.E.U16 desc[UR4][R20.64], R13 ;  /* 0x0000000d14007986 */ /* 0x0001e2000c101504 */
[----:B------:R-:W-:-:S03]  /*fa80*/  ISETP.GE.U32.AND P1, PT, R78, 0x40, PT ;  /* 0x000000404e00780c */ /* 0x000fc60003f26070 */
[----:B------:R-:W-:Y:S04]  /*fa90*/  STG.E.U16 desc[UR4][R30.64], R48 ;  /* 0x000000301e007986 */ /* 0x000fe8000c101504 */
[----:B------:R-:W-:Y:S01]  /*faa0*/  STG.E.U16 desc[UR4][R40.64], R15 ;  /* 0x0000000f28007986 */ /* 0x000fe2000c101504 */
[----:B0-----:R-:W-:-:S03]  /*fab0*/  PRMT R21, R49, 0x7632, R21 ;  /* 0x0000763231157816 */ /* 0x001fc60000000015 */
[----:B------:R2:W-:Y:S01]  /*fac0*/  STG.E.U16 desc[UR4][R62.64], R49 ;  /* 0x000000313e007986 */ /* 0x0005e2000c101504 */
[----:B------:R-:W-:-:S03]  /*fad0*/  PRMT R13, R56, 0x7632, R13 ;  /* 0x00007632380d7816 */ /* 0x000fc6000000000d */
[----:B------:R0:W-:Y:S04]  /*fae0*/  STG.E.U16 desc[UR4][R64.64], R21 ;  /* 0x0000001540007986 */ /* 0x0001e8000c101504 */
[----:B------:R-:W-:Y:S04]  /*faf0*/  STG.E.U16 desc[UR4][R66.64], R50 ;  /* 0x0000003242007986 */ /* 0x000fe8000c101504 */
[----:B------:R1:W-:Y:S01]  /*fb00*/  STG.E.U16 desc[UR4][R68.64], R3 ;  /* 0x0000000344007986 */ /* 0x0003e2000c101504 */
[----:B--2---:R-:W-:Y:S02]  /*fb10*/  PRMT R49, R4, 0x7632, R49 ;  /* 0x0000763204317816 */ /* 0x004fe40000000031 */
[----:B------:R-:W-:Y:S01]  /*fb20*/  PRMT R63, R11, 0x7632, R63 ;  /* 0x000076320b3f7816 */ /* 0x000fe2000000003f */
[----:B------:R2:W-:Y:S01]  /*fb30*/  STG.E.U16 desc[UR4][R70.64], R51 ;  /* 0x0000003346007986 */ /* 0x0005e2000c101504 */
[----:B0-----:R-:W-:-:S03]  /*fb40*/  PRMT R65, R16, 0x7632, R65 ;  /* 0x0000763210417816 */ /* 0x001fc60000000041 */
[----:B------:R0:W-:Y:S04]  /*fb50*/  STG.E.U16 desc[UR4][R72.64], R12 ;  /* 0x0000000c48007986 */ /* 0x0001e8000c101504 */
[----:B------:R3:W-:Y:S01]  /*fb60*/  STG.E.U16 desc[UR4][R74.64], R56 ;  /* 0x000000384a007986 */ /* 0x0007e2000c101504 */
[----:B-1----:R-:W-:Y:S02]  /*fb70*/  PRMT R3, R59, 0x7632, R3 ;  /* 0x000076323b037816 */ /* 0x002fe40000000003 */
[----:B------:R-:W-:Y:S01]  /*fb80*/  PRMT R68, R17, 0x7632, R68 ;  /* 0x0000763211447816 */ /* 0x000fe20000000044 */
[----:B------:R1:W-:Y:S01]  /*fb90*/  STG.E.U16 desc[UR4][R76.64], R13 ;  /* 0x0000000d4c007986 */ /* 0x0003e2000c101504 */
[----:B--2---:R-:W-:Y:S02]  /*fba0*/  PRMT R51, R5, 0x7632, R51 ;  /* 0x0000763205337816 */ /* 0x004fe40000000033 */
[----:B------:R-:W-:Y:S01]  /*fbb0*/  PRMT R70, R18, 0x7632, R70 ;  /* 0x0000763212467816 */ /* 0x000fe20000000046 */
[----:B------:R2:W-:Y:S01]  /*fbc0*/  STG.E.U16 desc[UR4][R80.64], R57 ;  /* 0x0000003950007986 */ /* 0x0005e2000c101504 */
[----:B0-----:R-:W-:-:S02]  /*fbd0*/  PRMT R12, R6, 0x7632, R12 ;  /* 0x00007632060c7816 */ /* 0x001fc4000000000c */
[----:B------:R-:W-:Y:S01]  /*fbe0*/  PRMT R72, R19, 0x7632, R72 ;  /* 0x0000763213487816 */ /* 0x000fe20000000048 */
[----:B------:R0:W-:Y:S01]  /*fbf0*/  STG.E.U16 desc[UR4][R84.64], R42 ;  /* 0x0000002a54007986 */ /* 0x0001e2000c101504 */
[----:B---3--:R-:W-:-:S03]  /*fc00*/  PRMT R74, R24, 0x7632, R74 ;  /* 0x00007632184a7816 */ /* 0x008fc6000000004a */
[----:B------:R3:W-:Y:S01]  /*fc10*/  STG.E.U16 desc[UR4][R86.64], R58 ;  /* 0x0000003a56007986 */ /* 0x0007e2000c101504 */
[----:B-1----:R-:W-:Y:S02]  /*fc20*/  PRMT R13, R7, 0x7632, R13 ;  /* 0x00007632070d7816 */ /* 0x002fe4000000000d */
[----:B------:R-:W-:Y:S01]  /*fc30*/  PRMT R76, R25, 0x7632, R76 ;  /* 0x00007632194c7816 */ /* 0x000fe2000000004c */
[----:B------:R1:W-:Y:S01]  /*fc40*/  STG.E.U16 desc[UR4][R88.64], R14 ;  /* 0x0000000e58007986 */ /* 0x0003e2000c101504 */
[----:B--2---:R-:W-:Y:S02]  /*fc50*/  PRMT R57, R8, 0x7632, R57 ;  /* 0x0000763208397816 */ /* 0x004fe40000000039 */
[----:B------:R-:W-:Y:S01]  /*fc60*/  PRMT R80, R27, 0x7632, R80 ;  /* 0x000076321b507816 */ /* 0x000fe20000000050 */
[----:B------:R2:W-:Y:S01]  /*fc70*/  STG.E.U16 desc[UR4][R92.64], R59 ;  /* 0x0000003b5c007986 */ /* 0x0005e2000c101504 */
[----:B0-----:R-:W-:-:S03]  /*fc80*/  PRMT R84, R33, 0x7632, R84 ;  /* 0x0000763221547816 */ /* 0x001fc60000000054 */
[----:B------:R0:W-:Y:S01]  /*fc90*/  STG.E.U16 desc[UR4][R94.64], R3 ;  /* 0x000000035e007986 */ /* 0x0001e2000c101504 */
[----:B---3--:R-:W-:-:S03]  /*fca0*/  PRMT R86, R34, 0x7632, R86 ;  /* 0x0000763222567816 */ /* 0x008fc60000000056 */
[----:B------:R3:W-:Y:S01]  /*fcb0*/  STG.E.U16 desc[UR4][R96.64], R4 ;  /* 0x0000000460007986 */ /* 0x0007e2000c101504 */
[----:B-1----:R-:W-:-:S03]  /*fcc0*/  PRMT R88, R35, 0x7632, R88 ;  /* 0x0000763223587816 */ /* 0x002fc60000000058 */
[----:B------:R1:W-:Y:S01]  /*fcd0*/  STG.E.U16 desc[UR4][R98.64], R49 ;  /* 0x0000003162007986 */ /* 0x0003e2000c101504 */
[----:B--2---:R-:W-:Y:S02]  /*fce0*/  PRMT R59, R9, 0x7632, R59 ;  /* 0x00007632093b7816 */ /* 0x004fe4000000003b */
[----:B------:R-:W-:Y:S01]  /*fcf0*/  PRMT R92, R37, 0x7632, R92 ;  /* 0x00007632255c7816 */ /* 0x000fe2000000005c */
[----:B------:R2:W-:Y:S01]  /*fd00*/  STG.E.U16 desc[UR4][R100.64], R5 ;  /* 0x0000000564007986 */ /* 0x0005e2000c101504 */
[----:B0-----:R-:W-:Y:S02]  /*fd10*/  PRMT R3, R10, 0x7632, R3 ;  /* 0x000076320a037816 */ /* 0x001fe40000000003 */
[----:B------:R-:W-:Y:S01]  /*fd20*/  PRMT R94, R38, 0x7632, R94 ;  /* 0x00007632265e7816 */ /* 0x000fe2000000005e */
[----:B------:R0:W-:Y:S01]  /*fd30*/  STG.E.U16 desc[UR4][R102.64], R51 ;  /* 0x0000003366007986 */ /* 0x0001e2000c101504 */
[----:B---3--:R-:W-:Y:S02]  /*fd40*/  PRMT R4, R32, 0x7632, R4 ;  /* 0x0000763220047816 */ /* 0x008fe40000000004 */
[----:B------:R-:W-:Y:S01]  /*fd50*/  PRMT R96, R39, 0x7632, R96 ;  /* 0x0000763227607816 */ /* 0x000fe20000000060 */
[----:B------:R3:W-:Y:S01]  /*fd60*/  STG.E.U16 desc[UR4][R104.64], R6 ;  /* 0x0000000668007986 */ /* 0x0007e2000c101504 */
[----:B-1----:R-:W-:-:S03]  /*fd70*/  PRMT R98, R44, 0x7632, R98 ;  /* 0x000076322c627816 */ /* 0x002fc60000000062 */
[----:B------:R1:W-:Y:S01]  /*fd80*/  STG.E.U16 desc[UR4][R106.64], R12 ;  /* 0x0000000c6a007986 */ /* 0x0003e2000c101504 */
[----:B--2---:R-:W-:-:S03]  /*fd90*/  PRMT R100, R45, 0x7632, R100 ;  /* 0x000076322d647816 */ /* 0x004fc60000000064 */
[----:B------:R2:W-:Y:S01]  /*fda0*/  STG.E.U16 desc[UR4][R108.64], R7 ;  /* 0x000000076c007986 */ /* 0x0005e2000c101504 */
[----:B0-----:R-:W-:-:S03]  /*fdb0*/  PRMT R102, R46, 0x7632, R102 ;  /* 0x000076322e667816 */ /* 0x001fc60000000066 */
[----:B------:R0:W-:Y:S01]  /*fdc0*/  STG.E.U16 desc[UR4][R110.64], R13 ;  /* 0x0000000d6e007986 */ /* 0x0001e2000c101504 */
[----:B---3--:R-:W-:-:S03]  /*fdd0*/  PRMT R104, R47, 0x7632, R104 ;  /* 0x000076322f687816 */ /* 0x008fc60000000068 */
[----:B------:R3:W-:Y:S01]  /*fde0*/  STG.E.U16 desc[UR4][R112.64], R8 ;  /* 0x0000000870007986 */ /* 0x0007e2000c101504 */
[----:B-1----:R-:W-:-:S03]  /*fdf0*/  PRMT R106, R52, 0x7632, R106 ;  /* 0x00007632346a7816 */ /* 0x002fc6000000006a */
[----:B------:R-:W-:Y:S01]  /*fe00*/  STG.E.U16 desc[UR4][R114.64], R57 ;  /* 0x0000003972007986 */ /* 0x000fe2000c101504 */
[----:B--2---:R-:W-:Y:S01]  /*fe10*/  PRMT R108, R53, 0x7632, R108 ;  /* 0x00007632356c7816 */ /* 0x004fe2000000006c */
[----:B------:R-:W1:Y:S02]  /*fe20*/  LDC.64 R6, c[0x0][0x3a0] ;  /* 0x0000e800ff067b82 */ /* 0x000e640000000a00 */
[----:B------:R-:W-:Y:S01]  /*fe30*/  STG.E.U16 desc[UR4][R116.64], R9 ;  /* 0x0000000974007986 */ /* 0x000fe2000c101504 */
[----:B0-----:R-:W-:-:S03]  /*fe40*/  PRMT R110, R54, 0x7632, R110 ;  /* 0x00007632366e7816 */ /* 0x001fc6000000006e */
[----:B------:R-:W-:Y:S01]  /*fe50*/  STG.E.U16 desc[UR4][R118.64], R59 ;  /* 0x0000003b76007986 */ /* 0x000fe2000c101504 */
[----:B---3--:R-:W-:-:S03]  /*fe60*/  PRMT R112, R55, 0x7632, R112 ;  /* 0x0000763237707816 */ /* 0x008fc60000000070 */
[----:B------:R-:W-:Y:S04]  /*fe70*/  STG.E.U16 desc[UR4][R120.64], R10 ;  /* 0x0000000a78007986 */ /* 0x000fe8000c101504 */
[----:B------:R0:W-:Y:S04]  /*fe80*/  STG.E.U16 desc[UR4][R122.64], R3 ;  /* 0x000000037a007986 */ /* 0x0001e8000c101504 */
[----:B------:R-:W-:Y:S04]  /*fe90*/  STG.E.U16 desc[UR4][R124.64], R11 ;  /* 0x0000000b7c007986 */ /* 0x000fe8000c101504 */
[----:B------:R-:W-:Y:S04]  /*fea0*/  STG.E.U16 desc[UR4][R126.64], R63 ;  /* 0x0000003f7e007986 */ /* 0x000fe8000c101504 */
[----:B------:R-:W-:Y:S01]  /*feb0*/  STG.E.U16 desc[UR4][R128.64], R16 ;  /* 0x0000001080007986 */ /* 0x000fe2000c101504 */
[----:B0-----:R-:W-:-:S03]  /*fec0*/  PRMT R3, R26, 0x7632, R3 ;  /* 0x000076321a037816 */ /* 0x001fc60000000003 */
[----:B------:R-:W-:Y:S04]  /*fed0*/  STG.E.U16 desc[UR4][R130.64], R65 ;  /* 0x0000004182007986 */ /* 0x000fe8000c101504 */
        /* <DEDUP_REMOVED lines=11> */
[----:B------:R0:W-:Y:S04]  /*ff90*/  STG.E.U16 desc[UR4][R156.64], R3 ;  /* 0x000000039c007986 */ /* 0x0001e8000c101504 */
[----:B------:R-:W-:Y:S04]  /*ffa0*/  STG.E.U16 desc[UR4][R158.64], R27 ;  /* 0x0000001b9e007986 */ /* 0x000fe8000c101504 */
[----:B------:R-:W-:Y:S04]  /*ffb0*/  STG.E.U16 desc[UR4][R160.64], R80 ;  /* 0x00000050a0007986 */ /* 0x000fe8000c101504 */
[----:B------:R-:W2:Y:S01]  /*ffc0*/  LDS.128 R80, [R82+0x800] ;  /* 0x0008000052507984 */ /* 0x000ea20000000c00 */
[----:B0-----:R-:W-:-:S03]  /*ffd0*/  PRMT R3, R36, 0x7632, R3 ;  /* 0x0000763224037816 */ /* 0x001fc60000000003 */
[----:B------:R-:W-:Y:S04]  /*ffe0*/  STG.E.U16 desc[UR4][R162.64], R32 ;  /* 0x00000020a2007986 */ /* 0x000fe8000c101504 */
[----:B------:R0:W-:Y:S04]  /*fff0*/  STG.E.U16 desc[UR4][R164.64], R4 ;  /* 0x00000004a4007986 */ /* 0x0001e8000c101504 */
[----:B------:R-:W-:Y:S04]  /*10000*/  STG.E.U16 desc[UR4][R166.64], R33 ;  /* 0x00000021a6007986 */ /* 0x000fe8000c101504 */
[----:B------:R-:W-:Y:S04]  /*10010*/  STG.E.U16 desc[UR4][R168.64], R84 ;  /* 0x00000054a8007986 */ /* 0x000fe8000c101504 */
[----:B------:R-:W-:Y:S01]  /*10020*/  STG.E.U16 desc[UR4][R170.64], R34 ;  /* 0x00000022aa007986 */ /* 0x000fe2000c101504 */
[----:B0-----:R-:W-:-:S03]  /*10030*/  LOP3.LUT R4, R2, 0xf0, RZ, 0xc0, !PT ;  /* 0x000000f002047812 */ /* 0x001fc600078ec0ff */
[----:B------:R-:W-:Y:S04]  /*10040*/  STG.E.U16 desc[UR4][R172.64], R86 ;  /* 0x00000056ac007986 */ /* 0x000fe8000c101504 */
[----:B------:R-:W-:Y:S04]  /*10050*/  STG.E.U16 desc[UR4][R174.64], R35 ;  /* 0x00000023ae007986 */ /* 0x000fe8000c101504 */
[----:B------:R-:W-:Y:S04]  /*10060*/  STG.E.U16 desc[UR4][R176.64], R88 ;  /* 0x00000058b0007986 */ /* 0x000fe8000c101504 */
[----:B------:R-:W-:Y:S04]  /*10070*/  STG.E.U16 desc[UR4][R178.64], R36 ;  /* 0x00000024b2007986 */ /* 0x000fe8000c101504 */
[----:B------:R0:W-:Y:S01]  /*10080*/  STG.E.U16 desc[UR4][R180.64], R3 ;  /* 0x00000003b4007986 */ /* 0x0001e2000c101504 */
[----:B--2---:R-:W-:-:S02]  /*10090*/  PRMT R114, R80, 0x7632, R114 ;  /* 0x0000763250727816 */ /* 0x004fc40000000072 */
[----:B------:R-:W-:Y:S01]  /*100a0*/  PRMT R116, R81, 0x7632, R116 ;  /* 0x0000763251747816 */ /* 0x000fe20000000074 */
[----:B------:R-:W-:Y:S01]  /*100b0*/  STG.E.U16 desc[UR4][R182.64], R37 ;  /* 0x00000025b6007986 */ /* 0x000fe2000c101504 */
[----:B------:R-:W-:Y:S02]  /*100c0*/  PRMT R117, R82, 0x7632, R117 ;  /* 0x0000763252757816 */ /* 0x000fe40000000075 */
[----:B------:R-:W-:Y:S01]  /*100d0*/  PRMT R30, R83, 0x7632, R30 ;  /* 0x00007632531e7816 */ /* 0x000fe2000000001e */
[----:B------:R-:W-:Y:S04]  /*100e0*/  STG.E.U16 desc[UR4][R184.64], R92 ;  /* 0x0000005cb8007986 */ /* 0x000fe8000c101504 */
[----:B------:R-:W-:Y:S01]  /*100f0*/  STG.E.U16 desc[UR4][R186.64], R38 ;  /* 0x00000026ba007986 */ /* 0x000fe2000c101504 */
[----:B0-----:R-:W-:-:S02]  /*10100*/  IMAD.SHL.U32 R3, R252, 0x4, RZ ;  /* 0x00000004fc037824 */ /* 0x001fc400078e00ff */
[----:B------:R-:W-:Y:S01]  /*10110*/  IMAD.HI R252, R252, 0x4, RZ ;  /* 0x00000004fcfc7827 */ /* 0x000fe200078e02ff */
[----:B------:R-:W-:Y:S02]  /*10120*/  STG.E.U16 desc[UR4][R188.64], R94 ;  /* 0x0000005ebc007986 */ /* 0x000fe4000c101504 */
[----:B-1----:R-:W-:Y:S02]  /*10130*/  IADD3 R2, P2, P3, R3, UR8, R6 ;  /* 0x0000000803027c10 */ /* 0x002fe4000fb5e006 */
[----:B------:R-:W-:Y:S02]  /*10140*/  STG.E.U16 desc[UR4][R190.64], R39 ;  /* 0x00000027be007986 */ /* 0x000fe4000c101504 */
[----:B------:R-:W-:Y:S02]  /*10150*/  IADD3.X R3, PT, PT, R252, UR7, R7, P2, P3 ;  /* 0x00000007fc037c10 */ /* 0x000fe400097e6407 */
        /* <DEDUP_REMOVED lines=24> */
[----:B------:R-:W-:Y:S01]  /*102e0*/  STG.E.U16 desc[UR4][R60.64], R30 ;  /* 0x0000001e3c007986 */ /* 0x000fe2000c101504 */
[----:B------:R-:W-:Y:S06]  /*102f0*/  BAR.SYNC.DEFER_BLOCKING 0x0 ;  /* 0x0000000000007b1d */ /* 0x000fec0000010000 */
[----:B------:R-:W-:Y:S02]  /*10300*/  STSM.16.M88 [R0], R133 ;  /* 0x0000008500007844 */ /* 0x000fe40000000000 */
[----:B------:R-:W-:Y:S06]  /*10310*/  BAR.SYNC.DEFER_BLOCKING 0x0 ;  /* 0x0000000000007b1d */ /* 0x000fec0000010000 */
[----:B------:R-:W0:Y:S04]  /*10320*/  LDSM.16.M88 R5, [R4+UR66] ;  /* 0x000000420405783b */ /* 0x000e280008000000 */
[----:B0-----:R0:W-:Y:S01]  /*10330*/  @!P1 STG.E desc[UR4][R2.64], R5 ;  /* 0x0000000502009986 */ /* 0x0011e2000c101904 */
[----:B------:R-:W-:Y:S06]  /*10340*/  BAR.SYNC.DEFER_BLOCKING 0x0 ;  /* 0x0000000000007b1d */ /* 0x000fec0000010000 */
[----:B------:R-:W-:Y:S05]  /*10350*/  @P0 BRA `(.L_x_20) ;  /* 0x0000000000a00947 */ /* 0x000fea0003800000 */
[----:B------:R-:W1:Y:S01]  /*10360*/  S2UR UR5, SR_CgaCtaId ;  /* 0x00000000000579c3 */ /* 0x000e620000008800 */
[----:B------:R-:W-:Y:S01]  /*10370*/  NOP ;  /* 0x0000000000007918 */ /* 0x000fe20000000000 */
[----:B------:R-:W-:Y:S01]  /*10380*/  UMOV UR4, 0x50 ;  /* 0x0000005000047882 */ /* 0x000fe20000000000 */
[----:B------:R-:W-:Y:S01]  /*10390*/  MOV R0, UR67 ;  /* 0x0000004300007c02 */ /* 0x000fe20008000f00 */
[----:B------:R-:W-:Y:S02]  /*103a0*/  HFMA2 R7, -RZ, RZ, 0, 5.9604644775390625e-08 ;  /* 0x00000001ff077431 */ /* 0x000fe400000001ff */
[----:B0-----:R-:W-:Y:S01]  /*103b0*/  IMAD.MOV.U32 R3, RZ, RZ, 0xffff ;  /* 0x0000ffffff037424 */ /* 0x001fe200078e00ff */
[----:B------:R-:W-:-:S04]  /*103c0*/  LOP3.LUT R0, R0, 0xffff, RZ, 0xc0, !PT ;  /* 0x0000ffff00007812 */ /* 0x000fc800078ec0ff */
[----:B------:R-:W-:-:S05]  /*103d0*/  SHF.R.U32.HI R0, RZ, 0x5, R0 ;  /* 0x00000005ff007819 */ /* 0x000fca0000011600 */
[----:B------:R-:W-:Y:S01]  /*103e0*/  VIADD R2, R0, 0x10 ;  /* 0x0000001000027836 */ /* 0x000fe20000000000 */
[----:B------:R-:W-:Y:S01]  /*103f0*/  SHF.L.U32 R0, R3, R0, RZ ;  /* 0x0000000003007219 */ /* 0x000fe200000006ff */
[----:B-1----:R-:W-:-:S03]  /*10400*/  ULEA UR6, UR5, UR4, 0x18 ;  /* 0x0000000405067291 */ /* 0x002fc6000f8ec0ff */
[----:B------:R-:W-:-:S04]  /*10410*/  SHF.L.U32 R3, R7, R2, RZ ;  /* 0x0000000207037219 */ /* 0x000fc800000006ff */
[----:B------:R-:W-:Y:S02]  /*10420*/  LOP3.LUT R0, R3, R0, RZ, 0xfc, !PT ;  /* 0x0000000003007212 */ /* 0x000fe400078efcff */
[----:B------:R-:W0:Y:S02]  /*10430*/  LDS R5, [UR6] ;  /* 0x00000006ff057984 */ /* 0x000e240008000800 */
[C---:B------:R-:W-:Y:S02]  /*10440*/  LOP3.LUT R2, R0.reuse, 0xffff, RZ, 0xc0, !PT ;  /* 0x0000ffff00027812 */ /* 0x040fe400078ec0ff */
[----:B0-----:R-:W-:-:S04]  /*10450*/  LOP3.LUT R3, R0, 0xffff, R5, 0x80, !PT ;  /* 0x0000ffff00037812 */ /* 0x001fc800078e8005 */
[----:B------:R-:W-:-:S13]  /*10460*/  ISETP.NE.AND P0, PT, R3, R2, PT ;  /* 0x000000020300720c */ /* 0x000fda0003f05270 */
[----:B------:R-:W-:Y:S05]  /*10470*/  @P0 BRA `(.L_x_21) ;  /* 0x0000000000500947 */ /* 0x000fea0003800000 */
[----:B------:R-:W-:Y:S02]  /*10480*/  SHF.R.U32.HI R5, RZ, 0x10, R5 ;  /* 0x00000010ff057819 */ /* 0x000fe40000011605 */
[----:B------:R-:W-:-:S04]  /*10490*/  SHF.R.U32.HI R2, RZ, 0x10, R0 ;  /* 0x00000010ff027819 */ /* 0x000fc80000011600 */
[----:B------:R-:W-:-:S04]  /*104a0*/  LOP3.LUT R5, R5, R2, RZ, 0xc0, !PT ;  /* 0x0000000205057212 */ /* 0x000fc800078ec0ff */
[----:B------:R-:W-:-:S13]  /*104b0*/  ISETP.NE.AND P0, PT, R5, R2, PT ;  /* 0x000000020500720c */ /* 0x000fda0003f05270 */
[----:B------:R-:W-:Y:S05]  /*104c0*/  @P0 BRA `(.L_x_22) ;  /* 0x0000000000300947 */ /* 0x000fea0003800000 */
[----:B------:R-:W-:Y:S01]  /*104d0*/  R2UR UR4, R0 ;  /* 0x00000000000472ca */ /* 0x000fe200000e0000 */
[----:B------:R-:W-:Y:S01]  /*104e0*/  VOTEU.ANY UR5, UPT, PT ;  /* 0x0000000000057886 */ /* 0x000fe200038e0100 */
[----:B------:R-:W0:Y:S01]  /*104f0*/  S2R R0, SR_LANEID ;  /* 0x0000000000007919 */ /* 0x000e220000000000 */
[----:B------:R-:W-:-:S10]  /*10500*/  UFLO.U32 UR5, UR5 ;  /* 0x00000005000572bd */ /* 0x000fd400080e0000 */
[----:B------:R-:W-:-:S06]  /*10510*/  ULOP3.LUT UR4, URZ, UR4, URZ, 0x33, !UPT ;  /* 0x00000004ff047292 */ /* 0x000fcc000f8e33ff */
[----:B------:R-:W-:-:S04]  /*10520*/  MOV R2, UR4 ;  /* 0x0000000400027c02 */ /* 0x000fc80008000f00 */
[----:B------:R-:W1:Y:S02]  /*10530*/  REDUX UR7, R2 ;  /* 0x00000000020773c4 */ /* 0x000e640000000000 */
[----:B------:R2:W-:Y:S01]  /*10540*/  UTCATOMSWS.AND URZ, UR4 ;  /* 0x0000000400ff79e3 */ /* 0x0005e20008000000 */
[----:B0-----:R-:W-:Y:S01]  /*10550*/  ISETP.EQ.U32.AND P0, PT, R0, UR5, PT ;  /* 0x0000000500007c0c */ /* 0x001fe2000bf02070 */
[----:B-1----:R-:W-:-:S12]  /*10560*/  IMAD.U32 R0, RZ, RZ, UR7 ;  /* 0x00000007ff007e24 */ /* 0x002fd8000f8e00ff */
[----:B------:R2:W-:Y:S01]  /*10570*/  @P0 ATOMS.AND RZ, [UR6], R0 ;  /* 0x00000000ffff098c */ /* 0x0005e2000a800006 */
[----:B------:R-:W-:Y:S05]  /*10580*/  BRA `(.L_x_20) ;  /* 0x0000000000147947 */ /* 0x000fea0003800000 */
.L_x_22:
[----:B------:R-:W-:-:S07]  /*10590*/  MOV R2, 0x105b0 ;  /* 0x000105b000027802 */ /* 0x000fce0000000f00 */
[----:B------:R-:W-:Y:S05]  /*105a0*/  CALL.REL.NOINC `($__internal_0_$__cuda_sm10x_tcgen05_guardrail_trap_col_being_dealloced_not_returned_by_alloc) ;  /* 0x0000000000447944 */ /* 0x000fea0003c00000 */
[----:B------:R-:W-:Y:S05]  /*105b0*/  BRA `(.L_x_20) ;  /* 0x0000000000087947 */ /* 0x000fea0003800000 */
.L_x_21:
[----:B------:R-:W-:-:S07]  /*105c0*/  MOV R2, 0x105e0 ;  /* 0x000105e000027802 */ /* 0x000fce0000000f00 */
[----:B------:R-:W-:Y:S05]  /*105d0*/  CALL.REL.NOINC `($__internal_2_$__cuda_sm10x_tcgen05_guardrail_trap_unallocated_columns_being_dealloced) ;  /* 0x0000000000507944 */ /* 0x000fea0003c00000 */
.L_x_20:
[----:B------:R-:W-:Y:S01]  /*105e0*/  NOP ;  /* 0x0000000000007918 */ /* 0x000fe20000000000 */
[----:B--2---:R-:W-:Y:S05]  /*105f0*/  EXIT ;  /* 0x000000000000794d */ /* 0x004fea0003800000 */
.L_x_8:
[----:B------:R-:W1:Y:S02]  /*10600*/  SYNCS.PHASECHK.TRANS64.TRYWAIT P4, [UR66+0xc000], RZ ;  /* 0x00c000ffff0075a7 */ /* 0x000e640008081142 */
[----:B-1----:R-:W-:Y:S05]  /*10610*/  @!P4 BRA `(.L_x_8) ;  /* 0xfffffffc00f8c947 */ /* 0x002fea000383ffff */
[----:B------:R-:W-:Y:S05]  /*10620*/  BRA `(.L_x_7) ;  /* 0xffffff5c00907947 */ /* 0x000fea000383ffff */
.L_x_14:
[----:B------:R-:W0:Y:S02]  /*10630*/  SYNCS.PHASECHK.TRANS64.TRYWAIT P2, [UR66+0x14010], RZ ;  /* 0x014010ffff0075a7 */ /* 0x000e240008041142 */
[----:B0-----:R-:W-:Y:S05]  /*10640*/  @!P2 BRA `(.L_x_14) ;  /* 0xfffffffc00f8a947 */ /* 0x001fea000383ffff */
[----:B------:R-:W-:Y:S05]  /*10650*/  BRA `(.L_x_23) ;  /* 0xffffff9400187947 */ /* 0x000fea000383ffff */
.L_x_15:
[----:B------:R-:W0:Y:S02]  /*10660*/  SYNCS.PHASECHK.TRANS64.TRYWAIT P2, [UR69], R20 ;  /* 0x00000014ff0075a7 */ /* 0x000e240008041145 */
[----:B0-----:R-:W-:Y:S05]  /*10670*/  @!P2 BRA `(.L_x_15) ;  /* 0xfffffffc00f8a947 */ /* 0x001fea000383ffff */
[----:B------:R-:W-:Y:S05]  /*10680*/  BRA `(.L_x_24) ;  /* 0xffffff9800a87947 */ /* 0x000fea000383ffff */
.L_x_19:
[----:B------:R-:W0:Y:S02]  /*10690*/  SYNCS.PHASECHK.TRANS64.TRYWAIT P2, [UR69], R20 ;  /* 0x00000014ff0075a7 */ /* 0x000e240008041145 */
[----:B0-----:R-:W-:Y:S05]  /*106a0*/  @!P2 BRA `(.L_x_19) ;  /* 0xfffffffc00f8a947 */ /* 0x001fea000383ffff */
[----:B------:R-:W-:Y:S05]  /*106b0*/  BRA `(.L_x_18) ;  /* 0xffffffb400487947 */ /* 0x000fea000383ffff */
        .weak           $__internal_0_$__cuda_sm10x_tcgen05_guardrail_trap_col_being_dealloced_not_returned_by_alloc
        .type           $__internal_0_$__cuda_sm10x_tcgen05_guardrail_trap_col_being_dealloced_not_returned_by_alloc,@function
        .size           $__internal_0_$__cuda_sm10x_tcgen05_guardrail_trap_col_being_dealloced_not_returned_by_alloc,($__internal_1_$__cuda_sm10x_tcgen05_guardrail_trap_phase_invalid_during_alloc - $__internal_0_$__cuda_sm10x_tcgen05_guardrail_trap_col_being_dealloced_not_returned_by_alloc)
$__internal_0_$__cuda_sm10x_tcgen05_guardrail_trap_col_being_dealloced_not_returned_by_alloc:
[----:B------:R-:W-:Y:S05]  /*106c0*/  BPT.TRAP 0x1 ;  /* 0x000000040000795c */ /* 0x000fea0000300000 */
[----:B------:R-:W-:-:S04]  /*106d0*/  MOV R3, 0x0 ;  /* 0x0000000000037802 */ /* 0x000fc80000000f00 */
[----:B------:R-:W-:Y:S05]  /*106e0*/  RET.REL.NODEC R2 `(attn_fwd) ;  /* 0xfffffef802447950 */ /* 0x000fea0003c3ffff */
        .weak           $__internal_1_$__cuda_sm10x_tcgen05_guardrail_trap_phase_invalid_during_alloc
        .type           $__internal_1_$__cuda_sm10x_tcgen05_guardrail_trap_phase_invalid_during_alloc,@function
        .size           $__internal_1_$__cuda_sm10x_tcgen05_guardrail_trap_phase_invalid_during_alloc,($__internal_2_$__cuda_sm10x_tcgen05_guardrail_trap_unallocated_columns_being_dealloced - $__internal_1_$__cuda_sm10x_tcgen05_guardrail_trap_phase_invalid_during_alloc)
$__internal_1_$__cuda_sm10x_tcgen05_guardrail_trap_phase_invalid_during_alloc:
[----:B------:R-:W-:Y:S05]  /*106f0*/  BPT.TRAP 0x1 ;  /* 0x000000040000795c */ /* 0x000fea0000300000 */
[----:B------:R-:W-:-:S04]  /*10700*/  IMAD.MOV.U32 R3, RZ, RZ, 0x0 ;  /* 0x00000000ff037424 */ /* 0x000fc800078e00ff */
[----:B------:R-:W-:Y:S05]  /*10710*/  RET.REL.NODEC R2 `(attn_fwd) ;  /* 0xfffffef802387950 */ /* 0x000fea0003c3ffff */
        .weak           $__internal_2_$__cuda_sm10x_tcgen05_guardrail_trap_unallocated_columns_being_dealloced
        .type           $__internal_2_$__cuda_sm10x_tcgen05_guardrail_trap_unallocated_columns_being_dealloced,@function
        .size           $__internal_2_$__cuda_sm10x_tcgen05_guardrail_trap_unallocated_columns_being_dealloced,(.L_x_28 - $__internal_2_$__cuda_sm10x_tcgen05_guardrail_trap_unallocated_columns_being_dealloced)
$__internal_2_$__cuda_sm10x_tcgen05_guardrail_trap_unallocated_columns_being_dealloced:
[----:B------:R-:W-:Y:S05]  /*10720*/  BPT.TRAP 0x1 ;  /* 0x000000040000795c */ /* 0x000fea0000300000 */
[----:B------:R-:W-:-:S04]  /*10730*/  HFMA2 R3, -RZ, RZ, 0, 0 ;  /* 0x00000000ff037431 */ /* 0x000fc800000001ff */
[----:B------:R-:W-:Y:S05]  /*10740*/  RET.REL.NODEC R2 `(attn_fwd) ;  /* 0xfffffef8022c7950 */ /* 0x000fea0003c3ffff */
.L_x_25:
[----:B------:R-:W-:-:S00]  /*10750*/  BRA `(.L_x_25) ;  /* 0xfffffffc00fc7947 */ /* 0x000fc0000383ffff */
[----:B------:R-:W-:-:S00]  /*10760*/  NOP ;  /* 0x0000000000007918 */ /* 0x000fc00000000000 */
        /* <DEDUP_REMOVED lines=9> */
.L_x_28:


//--------------------- .nv.global.init           --------------------------
	.section	.nv.global.init,"aw",@progbits
.nv.global.init:
	.type		_$_str,@object
	.size		_$_str,(.L_3 - _$_str)
_$_str:
        /*0000*/ 	.byte	0x5f, 0x5f, 0x43, 0x55, 0x44, 0x41, 0x5f, 0x46, 0x54, 0x5a, 0x00
.L_3:


//--------------------- .nv.shared.attn_fwd       --------------------------
	.section	.nv.shared.attn_fwd,"aw",@nobits
	.sectionflags	@""
	.align	16
	.zero		1024


//--------------------- .nv.shared.reserved.0     --------------------------
	.section	.nv.shared.reserved.0,"aw",@nobits
	.align	8
	.weak		__nv_reservedSMEM_offset_0_alias
	.size		__nv_reservedSMEM_offset_0_alias, 0, 64
	.other		__nv_reservedSMEM_offset_0_alias,@"STO_CUDA_RESERVED_SHARED STV_DEFAULT"
__nv_reservedSMEM_offset_0_alias:
	.zero		0
.nv.shared.reserved.0:
	.zero		64
	.weak		__nv_reservedSMEM_allocation_phase
	.type		__nv_reservedSMEM_allocation_phase,@object
	.size		__nv_reservedSMEM_allocation_phase,(.L_0 - __nv_reservedSMEM_allocation_phase)
__nv_reservedSMEM_allocation_phase:
	.zero		1
.L_0:
	.zero		7
	.weak		__nv_reservedSMEM_devtool_atexit_pc
	.type		__nv_reservedSMEM_devtool_atexit_pc,@object
	.size		__nv_reservedSMEM_devtool_atexit_pc,(__nv_reservedSMEM_allocation_mask - __nv_reservedSMEM_devtool_atexit_pc)
__nv_reservedSMEM_devtool_atexit_pc:
	.zero		8
	.weak		__nv_reservedSMEM_allocation_mask
	.type		__nv_reservedSMEM_allocation_mask,@object
	.size		__nv_reservedSMEM_allocation_mask,(.L_2 - __nv_reservedSMEM_allocation_mask)
__nv_reservedSMEM_allocation_mask:
	.zero		4
.L_2:


//--------------------- .nv.constant0.attn_fwd    --------------------------
	.section	.nv.constant0.attn_fwd,"a",@progbits
	.sectionflags	@""
	.align	4
.nv.constant0.attn_fwd:
	.zero		1032


//--------------------- SYMBOLS --------------------------

	.type		.nv.reservedSmem.offset0,@object
	.size		.nv.reservedSmem.offset0,0x4
	.type		.nv.reservedSmem.cap,@object
	.size		.nv.reservedSmem.cap,0x4
